def matmul_kernel(
    a_ptr,
    b_ptr,
    c_ptr,
    M,
    N,
    K,
    stride_am,
    stride_ak,
    stride_bk,
    stride_bn,
    stride_cm,
    stride_cn,
    BLOCK_M: tl.constexpr,
    BLOCK_N: tl.constexpr,
    BLOCK_K: tl.constexpr,
    GROUP_M: tl.constexpr,
):
    pid = tl.program_id(axis=0)
    num_pid_m = tl.cdiv(M, BLOCK_M)
    num_pid_n = tl.cdiv(N, BLOCK_N)
    num_pid_in_group = GROUP_M * num_pid_n
    group_id = pid // num_pid_in_group
    first_pid_m = group_id * GROUP_M
    group_size_m = min(num_pid_m - first_pid_m, GROUP_M)
    pid_m = first_pid_m + ((pid % num_pid_in_group) % group_size_m)
    pid_n = (pid % num_pid_in_group) // group_size_m

    offs_am = (pid_m * BLOCK_M + tl.arange(0, BLOCK_M)) % M
    offs_bn = (pid_n * BLOCK_N + tl.arange(0, BLOCK_N)) % N
    offs_k = tl.arange(0, BLOCK_K)
    a_ptrs = a_ptr + offs_am[:, None] * stride_am + offs_k[None, :] * stride_ak
    b_ptrs = b_ptr + offs_k[:, None] * stride_bk + offs_bn[None, :] * stride_bn

    acc = tl.zeros((BLOCK_M, BLOCK_N), dtype=tl.float32)
    for kk in range(0, tl.cdiv(K, BLOCK_K)):
        a = tl.load(a_ptrs, mask=offs_k[None, :] < K - kk * BLOCK_K, other=0.0)
        b = tl.load(b_ptrs, mask=offs_k[:, None] < K - kk * BLOCK_K, other=0.0)
        acc = tl.dot(a, b, acc)
        a_ptrs += BLOCK_K * stride_ak
        b_ptrs += BLOCK_K * stride_bk

    c = acc.to(c_ptr.dtype.element_ty)
    offs_cm = pid_m * BLOCK_M + tl.arange(0, BLOCK_M)
    offs_cn = pid_n * BLOCK_N + tl.arange(0, BLOCK_N)
    c_ptrs = c_ptr + offs_cm[:, None] * stride_cm + offs_cn[None, :] * stride_cn
    mask = (offs_cm[:, None] < M) & (offs_cn[None, :] < N)
    tl.store(c_ptrs, c, mask=mask)

# config = {"BLOCK_K": 64, "BLOCK_M": 128, "BLOCK_N": 64, "GROUP_M": 4, "arch": "sm_100", "dtype": "bf16", "num_ctas": 1, "num_stages": 3, "num_warps": 4}
# arch = sm_100


// ===== COMPILED SASS (sm_100a) =====

	.target	sm_100a

	.elftype	@"ET_EXEC"


//--------------------- .note.nv.tkinfo           --------------------------
	.section	.note.nv.tkinfo,"",@"SHT_NOTE"
	.sectionflags	@"SHF_NOTE_NV_TKINFO"
	.tkinfo
        /*0018*/ 	.word	0x00000081
        /*0030*/ 	.string	""
        /*0030*/ 	.string	"ptxas-blackwell"
        /*0030*/ 	.string	"Cuda compilation tools, release 12.9, V12.9.86"
        /*0030*/ 	.string	"Build cuda_12.9.r12.9/compiler.36037853_0"
        /*0030*/ 	.string	"-v  -suppress-debug-info  -lineinfo  -arch sm_100a "



//--------------------- .note.nv.cuver            --------------------------
	.section	.note.nv.cuver,"",@"SHT_NOTE"
	.sectionflags	@"SHF_NOTE_NV_CUVER"
        /*0018*/ 	.short	0x0001
        /*001a*/ 	.short	0x0064
        /*001c*/ 	.short	0x0001
        /*001e*/ 	.short	0x0000
        /*0020*/ 	.short	0x0001
        /*0022*/ 	.short	0x0000


//--------------------- .nv.info                  --------------------------
	.section	.nv.info,"",@"SHT_CUDA_INFO"
	.align	4


	//----- nvinfo : EIATTR_REGCOUNT
	.align		4
        /*0000*/ 	.byte	0x04, 0x2f
        /*0002*/ 	.short	(.L_4 - .L_3)
	.align		4
.L_3:
        /*0004*/ 	.word	index@(matmul_kernel)
        /*0008*/ 	.word	0x000000fe


	//----- nvinfo : EIATTR_FRAME_SIZE
	.align		4
.L_4:
        /*000c*/ 	.byte	0x04, 0x11
        /*000e*/ 	.short	(.L_6 - .L_5)
	.align		4
.L_5:
        /*0010*/ 	.word	index@($__internal_2_$__cuda_sm10x_tcgen05_guardrail_trap_unallocated_columns_being_dealloced)
        /*0014*/ 	.word	0x00000000


	//----- nvinfo : EIATTR_FRAME_SIZE
	.align		4
.L_6:
        /*0018*/ 	.byte	0x04, 0x11
        /*001a*/ 	.short	(.L_8 - .L_7)
	.align		4
.L_7:
        /*001c*/ 	.word	index@($__internal_1_$__cuda_sm10x_tcgen05_guardrail_trap_phase_invalid_during_alloc)
        /*0020*/ 	.word	0x00000000


	//----- nvinfo : EIATTR_FRAME_SIZE
	.align		4
.L_8:
        /*0024*/ 	.byte	0x04, 0x11
        /*0026*/ 	.short	(.L_10 - .L_9)
	.align		4
.L_9:
        /*0028*/ 	.word	index@($__internal_0_$__cuda_sm10x_tcgen05_guardrail_trap_col_being_dealloced_not_returned_by_alloc)
        /*002c*/ 	.word	0x00000000


	//----- nvinfo : EIATTR_FRAME_SIZE
	.align		4
.L_10:
        /*0030*/ 	.byte	0x04, 0x11
        /*0032*/ 	.short	(.L_12 - .L_11)
	.align		4
.L_11:
        /*0034*/ 	.word	index@(matmul_kernel)
        /*0038*/ 	.word	0x00000000


	//----- nvinfo : EIATTR_MIN_STACK_SIZE
	.align		4
.L_12:
        /*003c*/ 	.byte	0x04, 0x12
        /*003e*/ 	.short	(.L_14 - .L_13)
	.align		4
.L_13:
        /*0040*/ 	.word	index@(matmul_kernel)
        /*0044*/ 	.word	0x00000000
.L_14:


//--------------------- .nv.info.matmul_kernel    --------------------------
	.section	.nv.info.matmul_kernel,"",@"SHT_CUDA_INFO"
	.sectionflags	@""
	.align	4


	//----- nvinfo : EIATTR_CUDA_API_VERSION
	.align		4
        /*0000*/ 	.byte	0x04, 0x37
        /*0002*/ 	.short	(.L_16 - .L_15)
.L_15:
        /*0004*/ 	.word	0x00000081


	//----- nvinfo : EIATTR_KPARAM_INFO
	.align		4
.L_16:
        /*0008*/ 	.byte	0x04, 0x17
        /*000a*/ 	.short	(.L_18 - .L_17)
.L_17:
        /*000c*/ 	.word	0x00000000
        /*0010*/ 	.short	0x000d
        /*0012*/ 	.short	0x0048
        /*0014*/ 	.byte	0x00, 0xf4, 0x21, 0x00


	//----- nvinfo : EIATTR_KPARAM_INFO
	.align		4
.L_18:
        /*0018*/ 	.byte	0x04, 0x17
        /*001a*/ 	.short	(.L_20 - .L_19)
.L_19:
        /*001c*/ 	.word	0x00000000
        /*0020*/ 	.short	0x000c
        /*0022*/ 	.short	0x0040
        /*0024*/ 	.byte	0x00, 0xf4, 0x21, 0x00


	//----- nvinfo : EIATTR_KPARAM_INFO
	.align		4
.L_20:
        /*0028*/ 	.byte	0x04, 0x17
        /*002a*/ 	.short	(.L_22 - .L_21)
.L_21:
        /*002c*/ 	.word	0x00000000
        /*0030*/ 	.short	0x000b
        /*0032*/ 	.short	0x0038
        /*0034*/ 	.byte	0x00, 0xf0, 0x11, 0x00


	//----- nvinfo : EIATTR_KPARAM_INFO
	.align		4
.L_22:
        /*0038*/ 	.byte	0x04, 0x17
        /*003a*/ 	.short	(.L_24 - .L_23)
.L_23:
        /*003c*/ 	.word	0x00000000
        /*0040*/ 	.short	0x000a
        /*0042*/ 	.short	0x0034
        /*0044*/ 	.byte	0x00, 0xf0, 0x11, 0x00


	//----- nvinfo : EIATTR_KPARAM_INFO
	.align		4
.L_24:
        /*0048*/ 	.byte	0x04, 0x17
        /*004a*/ 	.short	(.L_26 - .L_25)
.L_25:
        /*004c*/ 	.word	0x00000000
        /*0050*/ 	.short	0x0009
        /*0052*/ 	.short	0x0030
        /*0054*/ 	.byte	0x00, 0xf0, 0x11, 0x00


	//----- nvinfo : EIATTR_KPARAM_INFO
	.align		4
.L_26:
        /*0058*/ 	.byte	0x04, 0x17
        /*005a*/ 	.short	(.L_28 - .L_27)
.L_27:
        /*005c*/ 	.word	0x00000000
        /*0060*/ 	.short	0x0008
        /*0062*/ 	.short	0x002c
        /*0064*/ 	.byte	0x00, 0xf0, 0x11, 0x00


	//----- nvinfo : EIATTR_KPARAM_INFO
	.align		4
.L_28:
        /*0068*/ 	.byte	0x04, 0x17
        /*006a*/ 	.short	(.L_30 - .L_29)
.L_29:
        /*006c*/ 	.word	0x00000000
        /*0070*/ 	.short	0x0007
        /*0072*/ 	.short	0x0028
        /*0074*/ 	.byte	0x00, 0xf0, 0x11, 0x00


	//----- nvinfo : EIATTR_KPARAM_INFO
	.align		4
.L_30:
        /*0078*/ 	.byte	0x04, 0x17
        /*007a*/ 	.short	(.L_32 - .L_31)
.L_31:
        /*007c*/ 	.word	0x00000000
        /*0080*/ 	.short	0x0006
        /*0082*/ 	.short	0x0024
        /*0084*/ 	.byte	0x00, 0xf0, 0x11, 0x00


	//----- nvinfo : EIATTR_KPARAM_INFO
	.align		4
.L_32:
        /*0088*/ 	.byte	0x04, 0x17
        /*008a*/ 	.short	(.L_34 - .L_33)
.L_33:
        /*008c*/ 	.word	0x00000000
        /*0090*/ 	.short	0x0005
        /*0092*/ 	.short	0x0020
        /*0094*/ 	.byte	0x00, 0xf0, 0x11, 0x00


	//----- nvinfo : EIATTR_KPARAM_INFO
	.align		4
.L_34:
        /*0098*/ 	.byte	0x04, 0x17
        /*009a*/ 	.short	(.L_36 - .L_35)
.L_35:
        /*009c*/ 	.word	0x00000000
        /*00a0*/ 	.short	0x0004
        /*00a2*/ 	.short	0x001c
        /*00a4*/ 	.byte	0x00, 0xf0, 0x11, 0x00


	//----- nvinfo : EIATTR_KPARAM_INFO
	.align		4
.L_36:
        /*00a8*/ 	.byte	0x04, 0x17
        /*00aa*/ 	.short	(.L_38 - .L_37)
.L_37:
        /*00ac*/ 	.word	0x00000000
        /*00b0*/ 	.short	0x0003
        /*00b2*/ 	.short	0x0018
        /*00b4*/ 	.byte	0x00, 0xf0, 0x11, 0x00


	//----- nvinfo : EIATTR_KPARAM_INFO
	.align		4
.L_38:
        /*00b8*/ 	.byte	0x04, 0x17
        /*00ba*/ 	.short	(.L_40 - .L_39)
.L_39:
        /*00bc*/ 	.word	0x00000000
        /*00c0*/ 	.short	0x0002
        /*00c2*/ 	.short	0x0010
        /*00c4*/ 	.byte	0x00, 0xf4, 0x21, 0x00


	//----- nvinfo : EIATTR_KPARAM_INFO
	.align		4
.L_40:
        /*00c8*/ 	.byte	0x04, 0x17
        /*00ca*/ 	.short	(.L_42 - .L_41)
.L_41:
        /*00cc*/ 	.word	0x00000000
        /*00d0*/ 	.short	0x0001
        /*00d2*/ 	.short	0x0008
        /*00d4*/ 	.byte	0x00, 0xf4, 0x21, 0x00


	//----- nvinfo : EIATTR_KPARAM_INFO
	.align		4
.L_42:
        /*00d8*/ 	.byte	0x04, 0x17
        /*00da*/ 	.short	(.L_44 - .L_43)
.L_43:
        /*00dc*/ 	.word	0x00000000
        /*00e0*/ 	.short	0x0000
        /*00e2*/ 	.short	0x0000
        /*00e4*/ 	.byte	0x00, 0xf4, 0x21, 0x00


	//----- nvinfo : EIATTR_AT_ENTRY_FRAGMENTS
	.align		4
.L_44:
        /*00e8*/ 	.byte	0x04, 0x4f
        /*00ea*/ 	.short	(.L_46 - .L_45)


	//   ....[0]....
.L_45:
        /*00ec*/ 	.word	0x00000004


	//----- nvinfo : EIATTR_RESERVED_SMEM_USED
	.align		4
.L_46:
        /*00f0*/ 	.byte	0x01, 0x41
	.zero		2


	//----- nvinfo : EIATTR_SPARSE_MMA_MASK
	.align		4
        /*00f4*/ 	.byte	0x03, 0x50
        /*00f6*/ 	.short	0x0000


	//----- nvinfo : EIATTR_TCGEN05_1CTA_USED
	.align		4
        /*00f8*/ 	.byte	0x01, 0x51
	.zero		2


	//----- nvinfo : EIATTR_MAXREG_COUNT
	.align		4
        /*00fc*/ 	.byte	0x03, 0x1b
        /*00fe*/ 	.short	0x00ff


	//----- nvinfo : EIATTR_NUM_BARRIERS
	.align		4
        /*0100*/ 	.byte	0x02, 0x4c
        /*0102*/ 	.byte	0x01
	.zero		1


	//----- nvinfo : EIATTR_INT_WARP_WIDE_INSTR_OFFSETS
	.align		4
        /*0104*/ 	.byte	0x04, 0x31
        /*0106*/ 	.short	(.L_48 - .L_47)


	//   ....[0]....
.L_47:
        /*0108*/ 	.word	0x00002810


	//   ....[1]....
        /*010c*/ 	.word	0x00002840


	//   ....[2]....
        /*0110*/ 	.word	0x000054f0


	//   ....[3]....
        /*0114*/ 	.word	0x0000b160


	//   ....[4]....
        /*0118*/ 	.word	0x0000b1b0


	//----- nvinfo : EIATTR_COOP_GROUP_MASK_REGIDS
	.align		4
.L_48:
        /*011c*/ 	.byte	0x04, 0x29
        /*011e*/ 	.short	(.L_50 - .L_49)


	//   ....[0]....
.L_49:
        /*0120*/ 	.word	0xffffffff


	//   ....[1]....
        /*0124*/ 	.word	0xffffffff


	//   ....[2]....
        /*0128*/ 	.word	0xffffffff


	//   ....[3]....
        /*012c*/ 	.word	0xffffffff


	//----- nvinfo : EIATTR_COOP_GROUP_INSTR_OFFSETS
	.align		4
.L_50:
        /*0130*/ 	.byte	0x04, 0x28
        /*0132*/ 	.short	(.L_52 - .L_51)


	//   ....[0]....
.L_51:
        /*0134*/ 	.word	0x00000070


	//   ....[1]....
        /*0138*/ 	.word	0x00000330


	//   ....[2]....
        /*013c*/ 	.word	0x0000aff0


	//   ....[3]....
        /*0140*/ 	.word	0x0000b260


	//----- nvinfo : EIATTR_VRC_CTA_INIT_COUNT
	.align		4
.L_52:
        /*0144*/ 	.byte	0x02, 0x4a
        /*0146*/ 	.byte	0x80
	.zero		1


	//----- nvinfo : EIATTR_MBARRIER_INSTR_OFFSETS
	.align		4
        /*0148*/ 	.byte	0x04, 0x39
        /*014a*/ 	.short	(.L_54 - .L_53)


	//   ....[0]....
.L_53:
        /*014c*/ 	.word	0x00002930
        /*0150*/ 	.word	0x000000ff
        /*0154*/ 	.word	0x00000000
        /*0158*/ 	.short	0x0100
        /*015a*/ 	.byte	0x06
	.zero		1


	//   ....[1]....
        /*015c*/ 	.word	0x00005530
        /*0160*/ 	.word	0x000000ff
        /*0164*/ 	.word	0x00004008
        /*0168*/ 	.short	0x0100
        /*016a*/ 	.byte	0x09
	.zero		1


	//   ....[2]....
        /*016c*/ 	.word	0x00008520
        /*0170*/ 	.word	0x000000ff
        /*0174*/ 	.word	0x00000000
        /*0178*/ 	.short	0x010a
        /*017a*/ 	.byte	0x06
	.zero		1


	//   ....[3]....
        /*017c*/ 	.word	0x00009310
        /*0180*/ 	.word	0x000000ff
        /*0184*/ 	.word	0x00000000
        /*0188*/ 	.short	0x010a
        /*018a*/ 	.byte	0x06
	.zero		1


	//   ....[4]....
        /*018c*/ 	.word	0x00009470
        /*0190*/ 	.word	0x000000ff
        /*0194*/ 	.word	0x00004000
        /*0198*/ 	.short	0x0108
        /*019a*/ 	.byte	0x09
	.zero		1


	//   ....[5]....
        /*019c*/ 	.word	0x000094d0
        /*01a0*/ 	.word	0x000000ff
        /*01a4*/ 	.word	0x00004008
        /*01a8*/ 	.short	0x0108
        /*01aa*/ 	.byte	0x09
	.zero		1


	//   ....[6]....
        /*01ac*/ 	.word	0x0000b280
        /*01b0*/ 	.word	0x000000ff
        /*01b4*/ 	.word	0x00000000
        /*01b8*/ 	.short	0x010a
        /*01ba*/ 	.byte	0x06
	.zero		1


	//   ....[7]....
        /*01bc*/ 	.word	0x0000b2b0
        /*01c0*/ 	.word	0x000000ff
        /*01c4*/ 	.word	0x00000000
        /*01c8*/ 	.short	0x010a
        /*01ca*/ 	.byte	0x06
	.zero		1


	//----- nvinfo : EIATTR_NUM_MBARRIERS
	.align		4
.L_54:
        /*01cc*/ 	.byte	0x03, 0x38
        /*01ce*/ 	.short	0x0002


	//----- nvinfo : EIATTR_EXIT_INSTR_OFFSETS
	.align		4
        /*01d0*/ 	.byte	0x04, 0x1c
        /*01d2*/ 	.short	(.L_56 - .L_55)


	//   ....[0]....
.L_55:
        /*01d4*/ 	.word	0x0000b270


	//----- nvinfo : EIATTR_REQNTID
	.align		4
.L_56:
        /*01d8*/ 	.byte	0x04, 0x10
        /*01da*/ 	.short	(.L_58 - .L_57)
.L_57:
        /*01dc*/ 	.word	0x00000080
        /*01e0*/ 	.word	0x00000001
        /*01e4*/ 	.word	0x00000001


	//----- nvinfo : EIATTR_CRS_STACK_SIZE
	.align		4
.L_58:
        /*01e8*/ 	.byte	0x04, 0x1e
        /*01ea*/ 	.short	(.L_60 - .L_59)
.L_59:
        /*01ec*/ 	.word	0x00000000


	//----- nvinfo : EIATTR_CBANK_PARAM_SIZE
	.align		4
.L_60:
        /*01f0*/ 	.byte	0x03, 0x19
        /*01f2*/ 	.short	0x0050


	//----- nvinfo : EIATTR_PARAM_CBANK
	.align		4
        /*01f4*/ 	.byte	0x04, 0x0a
        /*01f6*/ 	.short	(.L_62 - .L_61)
	.align		4
.L_61:
        /*01f8*/ 	.word	index@(.nv.constant0.matmul_kernel)
        /*01fc*/ 	.short	0x0380
        /*01fe*/ 	.short	0x0050


	//----- nvinfo : EIATTR_SW_WAR
	.align		4
.L_62:
        /*0200*/ 	.byte	0x04, 0x36
        /*0202*/ 	.short	(.L_64 - .L_63)
.L_63:
        /*0204*/ 	.word	0x00000008
.L_64:


//--------------------- .nv.compat                --------------------------
	.section	.nv.compat,"",@"SHT_CUDA_COMPAT_INFO"
	.align	4
        /*0000*/ 	.byte	0x02, 0x02, 0x02, 0x00, 0x02, 0x05, 0x05, 0x00, 0x02, 0x03, 0x00, 0x00, 0x02, 0x06, 0x01, 0x00


//--------------------- .nv.callgraph             --------------------------
	.section	.nv.callgraph,"",@"SHT_CUDA_CALLGRAPH"
	.align	4
	.sectionentsize	8
	.align		4
        /*0000*/ 	.word	0x00000000
	.align		4
        /*0004*/ 	.word	0xffffffff
	.align		4
        /*0008*/ 	.word	0x00000000
	.align		4
        /*000c*/ 	.word	0xfffffffe
	.align		4
        /*0010*/ 	.word	0x00000000
	.align		4
        /*0014*/ 	.word	0xfffffffd
	.align		4
        /*0018*/ 	.word	0x00000000
	.align		4
        /*001c*/ 	.word	0xfffffffc


//--------------------- .text.matmul_kernel       --------------------------
	.section	.text.matmul_kernel,"ax",@progbits
	.align	128
        .global         matmul_kernel
        .type           matmul_kernel,@function
        .size           matmul_kernel,(.L_x_21 - matmul_kernel)
        .other          matmul_kernel,@"STO_CUDA_ENTRY STV_DEFAULT"
matmul_kernel:
.text.matmul_kernel:
[----:B------:R-:W0:Y:S01]  /*0000*/  LDC R1, c[0x0][0x37c] ;  /* 0x0000df00ff017b82 */ /* 0x000e220000000800 */
[----:B------:R-:W1:Y:S01]  /*0010*/  S2R R3, SR_TID.X ;  /* 0x0000000000037919 */ /* 0x000e620000002100 */
[----:B------:R-:W2:Y:S01]  /*0020*/  LDCU.64 UR22, c[0x0][0x358] ;  /* 0x00006b00ff1677ac */ /* 0x000ea20008000a00 */
[----:B-1----:R-:W-:-:S13]  /*0030*/  ISETP.GE.U32.AND P0, PT, R3, 0x20, PT ;  /* 0x000000200300780c */ /* 0x002fda0003f06070 */
[----:B------:R-:W-:Y:S02]  /*0040*/  VOTEU.ANY UP0, P0 ;  /* 0x0000000000ff7886 */ /* 0x000fe40000000100 */
[----:B0-2---:R-:W-:Y:S05]  /*0050*/  BRA.U UP0, `(.L_x_0) ;  /* 0x0000000100b87547 */ /* 0x005fea000b800000 */
[----:B------:R-:W0:Y:S01]  /*0060*/  S2UR UR6, SR_CgaCtaId ;  /* 0x00000000000679c3 */ /* 0x000e220000008800 */
[----:B------:R-:W-:Y:S01]  /*0070*/  NOP ;  /* 0x0000000000007918 */ /* 0x000fe20000000000 */
[----:B------:R-:W-:Y:S02]  /*0080*/  UMOV UR4, 0x40 ;  /* 0x0000004000047882 */ /* 0x000fe40000000000 */
[----:B0-----:R-:W-:-:S09]  /*0090*/  ULEA UR4, UR6, UR4, 0x18 ;  /* 0x0000000406047291 */ /* 0x001fd2000f8ec0ff */
[----:B------:R-:W0:Y:S01]  /*00a0*/  LDS.U8 R0, [UR4] ;  /* 0x00000004ff007984 */ /* 0x000e220008000000 */
[----:B------:R-:W-:Y:S02]  /*00b0*/  UMOV UR4, 0x400 ;  /* 0x0000040000047882 */ /* 0x000fe40000000000 */
[----:B------:R-:W-:Y:S01]  /*00c0*/  ULEA UR4, UR6, UR4, 0x18 ;  /* 0x0000000406047291 */ /* 0x000fe2000f8ec0ff */
[----:B0-----:R-:W-:-:S13]  /*00d0*/  ISETP.NE.AND P0, PT, R0, RZ, PT ;  /* 0x000000ff0000720c */ /* 0x001fda0003f05270 */
[----:B------:R-:W-:Y:S05]  /*00e0*/  @P0 BRA `(.L_x_1) ;  /* 0x00000000007c0947 */ /* 0x000fea0003800000 */
[----:B------:R-:W-:-:S13]  /*00f0*/  ELECT P0, URZ, PT ;  /* 0x0000000000ff782f */ /* 0x000fda0003800000 */
[----:B------:R-:W-:Y:S05]  /*0100*/  @!P0 BRA `(.L_x_2) ;  /* 0x0000000000848947 */ /* 0x000fea0003800000 */
[----:B------:R-:W-:Y:S01]  /*0110*/  UMOV UR5, 0x4 ;  /* 0x0000000400057882 */ /* 0x000fe20000000000 */
[----:B------:R-:W-:Y:S02]  /*0120*/  IMAD.MOV.U32 R7, RZ, RZ, 0x1 ;  /* 0x00000001ff077424 */ /* 0x000fe400078e00ff */
[----:B------:R-:W-:Y:S02]  /*0130*/  IMAD.MOV.U32 R5, RZ, RZ, 0xf ;  /* 0x0000000fff057424 */ /* 0x000fe400078e00ff */
[----:B------:R-:W-:Y:S04]  /*0140*/  DEPBAR.LE SB0, 0x36 ;  /* 0x00008d800000791a */ /* 0x000fe80000000000 */
[----:B------:R-:W0:Y:S02]  /*0150*/  UTCATOMSWS.FIND_AND_SET.ALIGN UP1, UR5, UR5 ;  /* 0x00000005000575e3 */ /* 0x000e240008020800 */
[----:B0-----:R-:W-:-:S04]  /*0160*/  PLOP3.LUT P0, PT, PT, PT, UP1, 0x80, 0x8 ;  /* 0x000000000008781c */ /* 0x001fc80003f0f018 */
[----:B------:R-:W-:-:S04]  /*0170*/  SEL R0, RZ, 0xffffffff, !P0 ;  /* 0xffffffffff007807 */ /* 0x000fc80004000000 */
[----:B------:R-:W-:Y:S01]  /*0180*/  ISETP.NE.AND P0, PT, R0, RZ, PT ;  /* 0x000000ff0000720c */ /* 0x000fe20003f05270 */
[----:B------:R-:W-:-:S12]  /*0190*/  IMAD.U32 R0, RZ, RZ, UR5 ;  /* 0x00000005ff007e24 */ /* 0x000fd8000f8e00ff */
[----:B------:R-:W-:Y:S05]  /*01a0*/  @P0 BRA `(.L_x_3) ;  /* 0x0000000000240947 */ /* 0x000fea0003800000 */
.L_x_4:
[----:B------:R-:W-:Y:S05]  /*01b0*/  NANOSLEEP 0x64 ;  /* 0x000000640000795d */ /* 0x000fea0003800000 */
[----:B------:R-:W-:-:S05]  /*01c0*/  UMOV UR5, 0x4 ;  /* 0x0000000400057882 */ /* 0x000fca0000000000 */
[----:B------:R-:W-:Y:S04]  /*01d0*/  DEPBAR.LE SB0, 0x36 ;  /* 0x00008d800000791a */ /* 0x000fe80000000000 */
[----:B------:R-:W0:Y:S02]  /*01e0*/  UTCATOMSWS.FIND_AND_SET.ALIGN UP1, UR5, UR5 ;  /* 0x00000005000575e3 */ /* 0x000e240008020800 */
[----:B0-----:R-:W-:-:S04]  /*01f0*/  PLOP3.LUT P0, PT, PT, PT, UP1, 0x80, 0x8 ;  /* 0x000000000008781c */ /* 0x001fc80003f0f018 */
[----:B------:R-:W-:-:S04]  /*0200*/  SEL R0, RZ, 0xffffffff, !P0 ;  /* 0xffffffffff007807 */ /* 0x000fc80004000000 */
[----:B------:R-:W-:Y:S01]  /*0210*/  ISETP.NE.AND P0, PT, R0, RZ, PT ;  /* 0x000000ff0000720c */ /* 0x000fe20003f05270 */
[----:B------:R-:W-:-:S12]  /*0220*/  IMAD.U32 R0, RZ, RZ, UR5 ;  /* 0x00000005ff007e24 */ /* 0x000fd8000f8e00ff */
[----:B------:R-:W-:Y:S05]  /*0230*/  @!P0 BRA `(.L_x_4) ;  /* 0xfffffffc00dc8947 */ /* 0x000fea000383ffff */
.L_x_3:
[C---:B------:R-:W-:Y:S01]  /*0240*/  VIADD R4, R0.reuse, 0x10 ;  /* 0x0000001000047836 */ /* 0x040fe20000000000 */
[----:B------:R-:W-:Y:S01]  /*0250*/  UMOV UR5, 0x50 ;  /* 0x0000005000057882 */ /* 0x000fe20000000000 */
[----:B------:R-:W-:Y:S01]  /*0260*/  SHF.L.U32 R2, R5, R0, RZ ;  /* 0x0000000005027219 */ /* 0x000fe200000006ff */
[----:B------:R-:W-:Y:S01]  /*0270*/  ULEA UR5, UR6, UR5, 0x18 ;  /* 0x0000000506057291 */ /* 0x000fe2000f8ec0ff */
[----:B------:R-:W-:Y:S01]  /*0280*/  IMAD.SHL.U32 R0, R0, 0x20, RZ ;  /* 0x0000002000007824 */ /* 0x000fe200078e00ff */
[----:B------:R-:W-:-:S04]  /*0290*/  SHF.L.U32 R5, R7, R4, RZ ;  /* 0x0000000407057219 */ /* 0x000fc800000006ff */
[----:B------:R-:W-:-:S05]  /*02a0*/  LOP3.LUT R2, R5, R2, RZ, 0xfc, !PT ;  /* 0x0000000205027212 */ /* 0x000fca00078efcff */
[----:B------:R0:W-:Y:S04]  /*02b0*/  ATOMS.OR RZ, [UR5], R2 ;  /* 0x00000002ffff798c */ /* 0x0001e8000b000005 */
[----:B------:R0:W-:Y:S01]  /*02c0*/  STS [UR4], R0 ;  /* 0x00000000ff007988 */ /* 0x0001e20008000804 */
[----:B------:R-:W-:Y:S05]  /*02d0*/  BRA `(.L_x_2) ;  /* 0x0000000000107947 */ /* 0x000fea0003800000 */
.L_x_1:
[----:B------:R-:W-:Y:S01]  /*02e0*/  IMAD.MOV.U32 R0, RZ, RZ, -0x1 ;  /* 0xffffffffff007424 */ /* 0x000fe200078e00ff */
[----:B------:R-:W-:-:S04]  /*02f0*/  MOV R4, 0x320 ;  /* 0x0000032000047802 */ /* 0x000fc80000000f00 */
[----:B------:R0:W-:Y:S03]  /*0300*/  STS [UR4], R0 ;  /* 0x00000000ff007988 */ /* 0x0001e60008000804 */
[----:B0-----:R-:W-:Y:S05]  /*0310*/  CALL.REL.NOINC `($__internal_1_$__cuda_sm10x_tcgen05_guardrail_trap_phase_invalid_during_alloc) ;  /* 0x000000ac00fc7944 */ /* 0x001fea0003c00000 */
.L_x_2:
[----:B------:R-:W-:Y:S05]  /*0320*/  WARPSYNC.ALL ;  /* 0x0000000000007948 */ /* 0x000fea0003800000 */
[----:B------:R-:W-:Y:S01]  /*0330*/  NOP ;  /* 0x0000000000007918 */ /* 0x000fe20000000000 */
.L_x_0:
[----:B------:R-:W1:Y:S01]  /*0340*/  LDC.64 R24, c[0x0][0x398] ;  /* 0x0000e600ff187b82 */ /* 0x000e620000000a00 */
[----:B------:R-:W2:Y:S01]  /*0350*/  S2R R7, SR_CTAID.X ;  /* 0x0000000000077919 */ /* 0x000ea20000002500 */
[----:B------:R-:W-:Y:S01]  /*0360*/  UMOV UR9, 0x400 ;  /* 0x0000040000097882 */ /* 0x000fe20000000000 */
[----:B------:R-:W-:Y:S01]  /*0370*/  SHF.R.U32.HI R143, RZ, 0x5, R3 ;  /* 0x00000005ff8f7819 */ /* 0x000fe20000011603 */
[----:B------:R-:W3:Y:S04]  /*0380*/  LDCU.128 UR12, c[0x0][0x380] ;  /* 0x00007000ff0c77ac */ /* 0x000ee80008000c00 */
[----:B------:R-:W4:Y:S01]  /*0390*/  S2UR UR4, SR_CgaCtaId ;  /* 0x00000000000479c3 */ /* 0x000f220000008800 */
[----:B------:R-:W-:-:S07]  /*03a0*/  UMOV UR7, 0x1 ;  /* 0x0000000100077882 */ /* 0x000fce0000000000 */
[----:B------:R-:W0:Y:S02]  /*03b0*/  LDC.64 R214, c[0x0][0x3a8] ;  /* 0x0000ea00ffd67b82 */ /* 0x000e240000000a00 */
[----:B01----:R-:W-:Y:S01]  /*03c0*/  VIADD R0, R25, 0x3f ;  /* 0x0000003f19007836 */ /* 0x003fe20000000000 */
[----:B------:R-:W-:-:S04]  /*03d0*/  IABS R13, R24 ;  /* 0x00000018000d7213 */ /* 0x000fc80000000000 */
[----:B------:R-:W-:Y:S01]  /*03e0*/  SHF.R.S32.HI R5, RZ, 0x1f, R0 ;  /* 0x0000001fff057819 */ /* 0x000fe20000011400 */
[----:B----4-:R-:W-:-:S03]  /*03f0*/  ULEA UR9, UR4, UR9, 0x18 ;  /* 0x0000000904097291 */ /* 0x010fc6000f8ec0ff */
[----:B------:R-:W-:Y:S02]  /*0400*/  LEA.HI R5, R5, R0, RZ, 0x6 ;  /* 0x0000000005057211 */ /* 0x000fe400078f30ff */
[----:B--2---:R-:W-:Y:S02]  /*0410*/  IABS R8, R7 ;  /* 0x0000000700087213 */ /* 0x004fe40000000000 */
[----:B------:R-:W-:-:S05]  /*0420*/  SHF.R.S32.HI R5, RZ, 0x6, R5 ;  /* 0x00000006ff057819 */ /* 0x000fca0000011405 */
[----:B------:R-:W-:-:S05]  /*0430*/  IMAD.SHL.U32 R2, R5, 0x4, RZ ;  /* 0x0000000405027824 */ /* 0x000fca00078e00ff */
[-C--:B------:R-:W-:Y:S02]  /*0440*/  IABS R9, R2.reuse ;  /* 0x0000000200097213 */ /* 0x080fe40000000000 */
[----:B------:R-:W-:Y:S02]  /*0450*/  IABS R10, R2 ;  /* 0x00000002000a7213 */ /* 0x000fe40000000000 */
[----:B------:R-:W0:Y:S08]  /*0460*/  I2F.RP R0, R9 ;  /* 0x0000000900007306 */ /* 0x000e300000209400 */
[----:B0-----:R-:W0:Y:S02]  /*0470*/  MUFU.RCP R0, R0 ;  /* 0x0000000000007308 */ /* 0x001e240000001000 */
[----:B0-----:R-:W-:-:S02]  /*0480*/  VIADD R4, R0, 0xffffffe ;  /* 0x0ffffffe00047836 */ /* 0x001fc40000000000 */
[----:B------:R-:W-:-:S04]  /*0490*/  IMAD.MOV R0, RZ, RZ, -R10 ;  /* 0x000000ffff007224 */ /* 0x000fc800078e0a0a */
[----:B------:R0:W1:Y:S02]  /*04a0*/  F2I.FTZ.U32.TRUNC.NTZ R5, R4 ;  /* 0x0000000400057305 */ /* 0x000064000021f000 */
[----:B0-----:R-:W-:Y:S02]  /*04b0*/  IMAD.MOV.U32 R4, RZ, RZ, RZ ;  /* 0x000000ffff047224 */ /* 0x001fe400078e00ff */
[----:B-1----:R-:W-:-:S04]  /*04c0*/  IMAD.MOV R6, RZ, RZ, -R5 ;  /* 0x000000ffff067224 */ /* 0x002fc800078e0a05 */
[----:B------:R-:W-:Y:S02]  /*04d0*/  IMAD R11, R6, R9, RZ ;  /* 0x00000009060b7224 */ /* 0x000fe400078e02ff */
[----:B------:R-:W-:Y:S02]  /*04e0*/  IMAD.MOV.U32 R6, RZ, RZ, R8 ;  /* 0x000000ffff067224 */ /* 0x000fe400078e0008 */
[----:B------:R-:W-:-:S06]  /*04f0*/  IMAD.HI.U32 R5, R5, R11, R4 ;  /* 0x0000000b05057227 */ /* 0x000fcc00078e0004 */
[----:B------:R-:W-:-:S04]  /*0500*/  IMAD.HI.U32 R5, R5, R6, RZ ;  /* 0x0000000605057227 */ /* 0x000fc800078e00ff */
[----:B------:R-:W-:Y:S01]  /*0510*/  IMAD R0, R5, R0, R6 ;  /* 0x0000000005007224 */ /* 0x000fe200078e0206 */
[----:B------:R-:W-:Y:S04]  /*0520*/  BAR.SYNC.DEFER_BLOCKING 0x0 ;  /* 0x0000000000007b1d */ /* 0x000fe80000010000 */
[----:B------:R-:W-:-:S13]  /*0530*/  ISETP.GT.U32.AND P1, PT, R9, R0, PT ;  /* 0x000000000900720c */ /* 0x000fda0003f24070 */
[----:B------:R-:W-:Y:S02]  /*0540*/  @!P1 IMAD.IADD R0, R0, 0x1, -R9 ;  /* 0x0000000100009824 */ /* 0x000fe400078e0a09 */
[----:B------:R-:W-:Y:S01]  /*0550*/  @!P1 VIADD R5, R5, 0x1 ;  /* 0x0000000105059836 */ /* 0x000fe20000000000 */
[----:B------:R-:W-:Y:S02]  /*0560*/  ISETP.NE.AND P1, PT, R2, RZ, PT ;  /* 0x000000ff0200720c */ /* 0x000fe40003f25270 */
[----:B------:R-:W-:Y:S02]  /*0570*/  ISETP.GE.U32.AND P0, PT, R0, R9, PT ;  /* 0x000000090000720c */ /* 0x000fe40003f06070 */
[----:B------:R-:W-:-:S04]  /*0580*/  LOP3.LUT R0, R7, R2, RZ, 0x3c, !PT ;  /* 0x0000000207007212 */ /* 0x000fc800078e3cff */
[----:B------:R-:W-:Y:S01]  /*0590*/  ISETP.GE.AND P2, PT, R0, RZ, PT ;  /* 0x000000ff0000720c */ /* 0x000fe20003f46270 */
[----:B------:R-:W-:-:S06]  /*05a0*/  VIADD R0, R24, 0x7f ;  /* 0x0000007f18007836 */ /* 0x000fcc0000000000 */
[----:B------:R-:W-:-:S04]  /*05b0*/  @P0 VIADD R5, R5, 0x1 ;  /* 0x0000000105050836 */ /* 0x000fc80000000000 */
[----:B------:R-:W-:Y:S01]  /*05c0*/  IMAD.MOV.U32 R4, RZ, RZ, R5 ;  /* 0x000000ffff047224 */ /* 0x000fe200078e0005 */
[----:B------:R-:W-:-:S03]  /*05d0*/  SHF.R.S32.HI R5, RZ, 0x1f, R0 ;  /* 0x0000001fff057819 */ /* 0x000fc60000011400 */
[----:B------:R-:W-:Y:S01]  /*05e0*/  @!P2 IMAD.MOV R4, RZ, RZ, -R4 ;  /* 0x000000ffff04a224 */ /* 0x000fe200078e0a04 */
[----:B------:R-:W-:Y:S02]  /*05f0*/  @!P1 LOP3.LUT R4, RZ, R2, RZ, 0x33, !PT ;  /* 0x00000002ff049212 */ /* 0x000fe400078e33ff */
[----:B------:R-:W-:-:S03]  /*0600*/  LEA.HI R5, R5, R0, RZ, 0x7 ;  /* 0x0000000005057211 */ /* 0x000fc600078f38ff */
[----:B------:R-:W-:Y:S02]  /*0610*/  IMAD.SHL.U32 R8, R4, 0x4, RZ ;  /* 0x0000000404087824 */ /* 0x000fe400078e00ff */
[----:B------:R-:W-:-:S03]  /*0620*/  IMAD.MOV R4, RZ, RZ, -R4 ;  /* 0x000000ffff047224 */ /* 0x000fc600078e0a04 */
[----:B------:R-:W-:Y:S01]  /*0630*/  LEA.HI.SX32 R5, R5, -R8, 0x19 ;  /* 0x8000000805057211 */ /* 0x000fe200078fcaff */
[----:B------:R-:W-:Y:S02]  /*0640*/  IMAD R10, R2, R4, R7 ;  /* 0x00000004020a7224 */ /* 0x000fe400078e0207 */
[----:B------:R-:W-:Y:S01]  /*0650*/  IMAD.MOV.U32 R4, RZ, RZ, RZ ;  /* 0x000000ffff047224 */ /* 0x000fe200078e00ff */
[----:B------:R-:W-:Y:S02]  /*0660*/  VIMNMX R15, PT, PT, R5, 0x4, PT ;  /* 0x00000004050f7848 */ /* 0x000fe40003fe0100 */
[----:B------:R-:W-:Y:S02]  /*0670*/  IABS R11, R10 ;  /* 0x0000000a000b7213 */ /* 0x000fe40000000000 */
[----:B------:R-:W-:-:S04]  /*0680*/  IABS R9, R15 ;  /* 0x0000000f00097213 */ /* 0x000fc80000000000 */
[----:B------:R-:W0:Y:S08]  /*0690*/  I2F.RP R0, R9 ;  /* 0x0000000900007306 */ /* 0x000e300000209400 */
[----:B0-----:R-:W0:Y:S02]  /*06a0*/  MUFU.RCP R0, R0 ;  /* 0x0000000000007308 */ /* 0x001e240000001000 */
[----:B0-----:R-:W-:-:S06]  /*06b0*/  VIADD R5, R0, 0xffffffe ;  /* 0x0ffffffe00057836 */ /* 0x001fcc0000000000 */
[----:B------:R-:W0:Y:S02]  /*06c0*/  F2I.FTZ.U32.TRUNC.NTZ R5, R5 ;  /* 0x0000000500057305 */ /* 0x000e24000021f000 */
[----:B0-----:R-:W-:-:S04]  /*06d0*/  IMAD.MOV R6, RZ, RZ, -R5 ;  /* 0x000000ffff067224 */ /* 0x001fc800078e0a05 */
[----:B------:R-:W-:-:S04]  /*06e0*/  IMAD.MOV.U32 R2, RZ, RZ, R6 ;  /* 0x000000ffff027224 */ /* 0x000fc800078e0006 */
[----:B------:R-:W-:Y:S01]  /*06f0*/  IMAD R7, R2, R9, RZ ;  /* 0x0000000902077224 */ /* 0x000fe200078e02ff */
[----:B------:R-:W-:-:S03]  /*0700*/  IABS R2, R15 ;  /* 0x0000000f00027213 */ /* 0x000fc60000000000 */
[----:B------:R-:W-:Y:S01]  /*0710*/  IMAD.HI.U32 R4, R5, R7, R4 ;  /* 0x0000000705047227 */ /* 0x000fe200078e0004 */
[----:B------:R-:W-:-:S03]  /*0720*/  IABS R7, R25 ;  /* 0x0000001900077213 */ /* 0x000fc60000000000 */
[----:B------:R-:W-:Y:S01]  /*0730*/  IMAD.MOV R0, RZ, RZ, -R2 ;  /* 0x000000ffff007224 */ /* 0x000fe200078e0a02 */
[----:B------:R-:W0:Y:S01]  /*0740*/  I2F.RP R6, R7 ;  /* 0x0000000700067306 */ /* 0x000e220000209400 */
[----:B------:R-:W-:-:S04]  /*0750*/  IMAD.HI.U32 R4, R4, R11, RZ ;  /* 0x0000000b04047227 */ /* 0x000fc800078e00ff */
[----:B------:R-:W-:Y:S01]  /*0760*/  IMAD R0, R4, R0, R11 ;  /* 0x0000000004007224 */ /* 0x000fe200078e020b */
[----:B------:R-:W-:Y:S02]  /*0770*/  LOP3.LUT R11, R3, 0x7f, RZ, 0xc0, !PT ;  /* 0x0000007f030b7812 */ /* 0x000fe400078ec0ff */
[----:B------:R-:W1:Y:S02]  /*0780*/  I2F.RP R2, R13 ;  /* 0x0000000d00027306 */ /* 0x000e640000209400 */
[----:B------:R-:W-:-:S06]  /*0790*/  ISETP.GT.U32.AND P1, PT, R9, R0, PT ;  /* 0x000000000900720c */ /* 0x000fcc0003f24070 */
[----:B0-----:R-:W-:Y:S07]  /*07a0*/  MUFU.RCP R6, R6 ;  /* 0x0000000600067308 */ /* 0x001fee0000001000 */
[----:B------:R-:W-:Y:S01]  /*07b0*/  @!P1 IMAD.IADD R0, R0, 0x1, -R9 ;  /* 0x0000000100009824 */ /* 0x000fe200078e0a09 */
[----:B-1----:R-:W0:Y:S01]  /*07c0*/  MUFU.RCP R2, R2 ;  /* 0x0000000200027308 */ /* 0x002e220000001000 */
[----:B------:R-:W-:Y:S01]  /*07d0*/  @!P1 VIADD R4, R4, 0x1 ;  /* 0x0000000104049836 */ /* 0x000fe20000000000 */
[----:B------:R-:W-:-:S02]  /*07e0*/  ISETP.NE.AND P1, PT, R15, RZ, PT ;  /* 0x000000ff0f00720c */ /* 0x000fc40003f25270 */
[----:B------:R-:W-:Y:S02]  /*07f0*/  ISETP.GE.U32.AND P0, PT, R0, R9, PT ;  /* 0x000000090000720c */ /* 0x000fe40003f06070 */
[----:B------:R-:W-:-:S04]  /*0800*/  LOP3.LUT R0, R10, R15, RZ, 0x3c, !PT ;  /* 0x0000000f0a007212 */ /* 0x000fc800078e3cff */
[----:B------:R-:W-:-:S07]  /*0810*/  ISETP.GE.AND P2, PT, R0, RZ, PT ;  /* 0x000000ff0000720c */ /* 0x000fce0003f46270 */
[----:B------:R-:W-:-:S04]  /*0820*/  @P0 VIADD R4, R4, 0x1 ;  /* 0x0000000104040836 */ /* 0x000fc80000000000 */
[----:B------:R-:W-:Y:S02]  /*0830*/  IMAD.MOV.U32 R12, RZ, RZ, R4 ;  /* 0x000000ffff0c7224 */ /* 0x000fe400078e0004 */
[----:B0-----:R-:W-:Y:S02]  /*0840*/  VIADD R4, R2, 0xffffffe ;  /* 0x0ffffffe02047836 */ /* 0x001fe40000000000 */
[----:B------:R-:W-:Y:S01]  /*0850*/  @!P2 IMAD.MOV R12, RZ, RZ, -R12 ;  /* 0x000000ffff0ca224 */ /* 0x000fe200078e0a0c */
[----:B------:R-:W-:Y:S01]  /*0860*/  @!P1 LOP3.LUT R12, RZ, R15, RZ, 0x33, !PT ;  /* 0x0000000fff0c9212 */ /* 0x000fe200078e33ff */
[----:B------:R0:W1:Y:S01]  /*0870*/  F2I.FTZ.U32.TRUNC.NTZ R5, R4 ;  /* 0x0000000400057305 */ /* 0x000062000021f000 */
[----:B------:R-:W-:-:S03]  /*0880*/  ISETP.NE.U32.AND P1, PT, R11, RZ, PT ;  /* 0x000000ff0b00720c */ /* 0x000fc60003f25070 */
[----:B------:R-:W-:-:S04]  /*0890*/  IMAD.MOV R0, RZ, RZ, -R12 ;  /* 0x000000ffff007224 */ /* 0x000fc800078e0a0c */
[----:B------:R-:W-:Y:S02]  /*08a0*/  IMAD R0, R15, R0, R10 ;  /* 0x000000000f007224 */ /* 0x000fe400078e020a */
[----:B0-----:R-:W-:Y:S02]  /*08b0*/  IMAD.MOV.U32 R4, RZ, RZ, RZ ;  /* 0x000000ffff047224 */ /* 0x001fe400078e00ff */
[----:B------:R-:W-:Y:S02]  /*08c0*/  IMAD.IADD R0, R8, 0x1, R0 ;  /* 0x0000000108007824 */ /* 0x000fe400078e0200 */
[----:B-1----:R-:W-:-:S04]  /*08d0*/  IMAD.MOV R2, RZ, RZ, -R5 ;  /* 0x000000ffff027224 */ /* 0x002fc800078e0a05 */
[----:B------:R-:W-:Y:S02]  /*08e0*/  IMAD.MOV.U32 R8, RZ, RZ, R2 ;  /* 0x000000ffff087224 */ /* 0x000fe400078e0002 */
[----:B------:R-:W-:Y:S02]  /*08f0*/  IMAD R2, R0, 0x80, R11 ;  /* 0x0000008000027824 */ /* 0x000fe400078e020b */
[----:B------:R-:W-:Y:S02]  /*0900*/  IMAD R9, R8, R13, RZ ;  /* 0x0000000d08097224 */ /* 0x000fe400078e02ff */
[----:B------:R-:W-:Y:S01]  /*0910*/  VIADD R8, R6, 0xffffffe ;  /* 0x0ffffffe06087836 */ /* 0x000fe20000000000 */
[----:B------:R-:W-:Y:S01]  /*0920*/  IABS R0, R2 ;  /* 0x0000000200007213 */ /* 0x000fe20000000000 */
[----:B------:R-:W-:Y:S01]  /*0930*/  IMAD.HI.U32 R4, R5, R9, R4 ;  /* 0x0000000905047227 */ /* 0x000fe200078e0004 */
[----:B------:R-:W-:Y:S01]  /*0940*/  SHF.R.U32.HI R5, RZ, 0x6, R3 ;  /* 0x00000006ff057819 */ /* 0x000fe20000011603 */
[----:B------:R0:W1:Y:S01]  /*0950*/  F2I.FTZ.U32.TRUNC.NTZ R9, R8 ;  /* 0x0000000800097305 */ /* 0x000062000021f000 */
[----:B------:R-:W-:Y:S01]  /*0960*/  ISETP.GE.AND P2, PT, R2, RZ, PT ;  /* 0x000000ff0200720c */ /* 0x000fe20003f46270 */
[----:B------:R-:W-:Y:S01]  /*0970*/  IMAD.MOV.U32 R6, RZ, RZ, R0 ;  /* 0x000000ffff067224 */ /* 0x000fe200078e0000 */
[----:B------:R-:W-:Y:S01]  /*0980*/  SGXT.U32 R5, R5, 0x1 ;  /* 0x000000010505781a */ /* 0x000fe20000000000 */
[----:B------:R-:W-:-:S02]  /*0990*/  IMAD.SHL.U32 R0, R12, 0x40, RZ ;  /* 0x000000400c007824 */ /* 0x000fc400078e00ff */
[----:B------:R-:W-:-:S03]  /*09a0*/  IMAD.HI.U32 R4, R4, R6, RZ ;  /* 0x0000000604047227 */ /* 0x000fc600078e00ff */
[----:B------:R-:W-:Y:S01]  /*09b0*/  LOP3.LUT R10, R0, R5, RZ, 0xfc, !PT ;  /* 0x00000005000a7212 */ /* 0x000fe200078efcff */
[----:B------:R-:W-:Y:S02]  /*09c0*/  IMAD.MOV R4, RZ, RZ, -R4 ;  /* 0x000000ffff047224 */ /* 0x000fe400078e0a04 */
[----:B0-----:R-:W-:Y:S01]  /*09d0*/  IMAD.MOV.U32 R8, RZ, RZ, RZ ;  /* 0x000000ffff087224 */ /* 0x001fe200078e00ff */
[----:B------:R-:W-:Y:S01]  /*09e0*/  LOP3.LUT R15, R10, 0x2, RZ, 0xfc, !PT ;  /* 0x000000020a0f7812 */ /* 0x000fe200078efcff */
[C---:B------:R-:W-:Y:S01]  /*09f0*/  IMAD R6, R13.reuse, R4, R6 ;  /* 0x000000040d067224 */ /* 0x040fe200078e0206 */
[----:B------:R-:W-:Y:S01]  /*0a00*/  IABS R12, R10 ;  /* 0x0000000a000c7213 */ /* 0x000fe20000000000 */
[----:B-1----:R-:W-:Y:S01]  /*0a10*/  IMAD.MOV R4, RZ, RZ, -R9 ;  /* 0x000000ffff047224 */ /* 0x002fe200078e0a09 */
[----:B------:R-:W-:Y:S02]  /*0a20*/  IABS R14, R15 ;  /* 0x0000000f000e7213 */ /* 0x000fe40000000000 */
[----:B------:R-:W-:Y:S01]  /*0a30*/  ISETP.GT.U32.AND P0, PT, R13, R6, PT ;  /* 0x000000060d00720c */ /* 0x000fe20003f04070 */
[----:B------:R-:W-:Y:S01]  /*0a40*/  IMAD R5, R4, R7, RZ ;  /* 0x0000000704057224 */ /* 0x000fe200078e02ff */
[----:B------:R-:W-:-:S02]  /*0a50*/  LOP3.LUT R31, R10, 0x6, RZ, 0xfc, !PT ;  /* 0x000000060a1f7812 */ /* 0x000fc400078efcff */
[C---:B------:R-:W-:Y:S01]  /*0a60*/  LOP3.LUT R34, R10.reuse, 0xa, RZ, 0xfc, !PT ;  /* 0x0000000a0a227812 */ /* 0x040fe200078efcff */
[----:B------:R-:W-:Y:S01]  /*0a70*/  IMAD.HI.U32 R8, R9, R5, R8 ;  /* 0x0000000509087227 */ /* 0x000fe200078e0008 */
[----:B------:R-:W-:Y:S02]  /*0a80*/  IABS R18, R31 ;  /* 0x0000001f00127213 */ /* 0x000fe40000000000 */
[----:B------:R-:W-:Y:S02]  /*0a90*/  LOP3.LUT R9, R10, 0x4, RZ, 0xfc, !PT ;  /* 0x000000040a097812 */ /* 0x000fe400078efcff */
[----:B------:R-:W-:Y:S01]  /*0aa0*/  IABS R22, R34 ;  /* 0x0000002200167213 */ /* 0x000fe20000000000 */
[----:B------:R-:W-:Y:S01]  /*0ab0*/  IMAD.HI.U32 R4, R8, R12, RZ ;  /* 0x0000000c08047227 */ /* 0x000fe200078e00ff */
[----:B------:R-:W-:Y:S02]  /*0ac0*/  IABS R16, R9 ;  /* 0x0000000900107213 */ /* 0x000fe40000000000 */
[----:B------:R-:W-:Y:S01]  /*0ad0*/  LOP3.LUT R33, R10, 0x8, RZ, 0xfc, !PT ;  /* 0x000000080a217812 */ /* 0x000fe200078efcff */
[----:B------:R-:W-:Y:S01]  /*0ae0*/  IMAD.HI.U32 R5, R8, R14, RZ ;  /* 0x0000000e08057227 */ /* 0x000fe200078e00ff */
[----:B------:R-:W-:-:S02]  /*0af0*/  ISETP.GE.AND P4, PT, R9, RZ, PT ;  /* 0x000000ff0900720c */ /* 0x000fc40003f86270 */
[----:B------:R-:W-:Y:S01]  /*0b00*/  ISETP.GE.AND P5, PT, R15, RZ, PT ;  /* 0x000000ff0f00720c */ /* 0x000fe20003fa6270 */
[----:B------:R-:W-:Y:S01]  /*0b10*/  IMAD.MOV R4, RZ, RZ, -R4 ;  /* 0x000000ffff047224 */ /* 0x000fe200078e0a04 */
[----:B------:R-:W-:Y:S01]  /*0b20*/  IABS R20, R33 ;  /* 0x0000002100147213 */ /* 0x000fe20000000000 */
[----:B------:R-:W-:Y:S01]  /*0b30*/  IMAD.MOV R5, RZ, RZ, -R5 ;  /* 0x000000ffff057224 */ /* 0x000fe200078e0a05 */
[----:B------:R-:W-:Y:S01]  /*0b40*/  LOP3.LUT R35, R10, 0xc, RZ, 0xfc, !PT ;  /* 0x0000000c0a237812 */ /* 0x000fe200078efcff */
[----:B------:R-:W-:Y:S01]  /*0b50*/  @!P0 IMAD.IADD R6, R6, 0x1, -R13 ;  /* 0x0000000106068824 */ /* 0x000fe200078e0a0d */
[C---:B------:R-:W-:Y:S01]  /*0b60*/  LOP3.LUT R37, R10.reuse, 0xe, RZ, 0xfc, !PT ;  /* 0x0000000e0a257812 */ /* 0x040fe200078efcff */
[C---:B------:R-:W-:Y:S01]  /*0b70*/  IMAD R12, R7.reuse, R4, R12 ;  /* 0x00000004070c7224 */ /* 0x040fe200078e020c */
[----:B------:R-:W-:Y:S01]  /*0b80*/  LOP3.LUT R39, R10, 0x12, RZ, 0xfc, !PT ;  /* 0x000000120a277812 */ /* 0x000fe200078efcff */
[----:B------:R-:W-:Y:S01]  /*0b90*/  IMAD R14, R7, R5, R14 ;  /* 0x00000005070e7224 */ /* 0x000fe200078e020e */
[----:B------:R-:W-:Y:S01]  /*0ba0*/  ISETP.GT.U32.AND P0, PT, R13, R6, PT ;  /* 0x000000060d00720c */ /* 0x000fe20003f04070 */
[----:B------:R-:W0:Y:S01]  /*0bb0*/  LDC.64 R4, c[0x0][0x3a0] ;  /* 0x0000e800ff047b82 */ /* 0x000e220000000a00 */
[----:B------:R-:W-:Y:S01]  /*0bc0*/  IMAD.HI.U32 R11, R8, R18, RZ ;  /* 0x00000012080b7227 */ /* 0x000fe200078e00ff */
[----:B------:R-:W-:-:S02]  /*0bd0*/  IABS R26, R37 ;  /* 0x00000025001a7213 */ /* 0x000fc40000000000 */
[----:B------:R-:W-:Y:S01]  /*0be0*/  LOP3.LUT R40, R10, 0x14, RZ, 0xfc, !PT ;  /* 0x000000140a287812 */ /* 0x000fe200078efcff */
[----:B------:R-:W-:Y:S01]  /*0bf0*/  IMAD.MOV R11, RZ, RZ, -R11 ;  /* 0x000000ffff0b7224 */ /* 0x000fe200078e0a0b */
[----:B------:R-:W-:Y:S01]  /*0c00*/  IABS R30, R39 ;  /* 0x00000027001e7213 */ /* 0x000fe20000000000 */
[----:B------:R-:W-:Y:S01]  /*0c10*/  IMAD.HI.U32 R9, R8, R16, RZ ;  /* 0x0000001008097227 */ /* 0x000fe200078e00ff */
[----:B------:R-:W-:Y:S02]  /*0c20*/  LOP3.LUT R38, R10, 0x10, RZ, 0xfc, !PT ;  /* 0x000000100a267812 */ /* 0x000fe400078efcff */
[----:B------:R-:W-:Y:S01]  /*0c30*/  IABS R32, R40 ;  /* 0x0000002800207213 */ /* 0x000fe20000000000 */
[----:B------:R-:W-:Y:S01]  /*0c40*/  IMAD.HI.U32 R15, R8, R22, RZ ;  /* 0x00000016080f7227 */ /* 0x000fe200078e00ff */
[----:B------:R-:W-:Y:S02]  /*0c50*/  IABS R28, R38 ;  /* 0x00000026001c7213 */ /* 0x000fe40000000000 */
[----:B------:R-:W-:Y:S01]  /*0c60*/  LOP3.LUT R41, R10, 0x2c, RZ, 0xfc, !PT ;  /* 0x0000002c0a297812 */ /* 0x000fe200078efcff */
[----:B------:R-:W-:Y:S01]  /*0c70*/  @!P0 IMAD.IADD R6, R6, 0x1, -R13 ;  /* 0x0000000106068824 */ /* 0x000fe200078e0a0d */
[----:B------:R-:W-:Y:S01]  /*0c80*/  ISETP.NE.AND P0, PT, R24, RZ, PT ;  /* 0x000000ff1800720c */ /* 0x000fe20003f05270 */
[----:B------:R-:W-:Y:S01]  /*0c90*/  IMAD R18, R7, R11, R18 ;  /* 0x0000000b07127224 */ /* 0x000fe200078e0212 */
[----:B------:R-:W-:Y:S01]  /*0ca0*/  IABS R56, R41 ;  /* 0x0000002900387213 */ /* 0x000fe20000000000 */
[----:B------:R-:W-:Y:S01]  /*0cb0*/  IMAD.MOV R9, RZ, RZ, -R9 ;  /* 0x000000ffff097224 */ /* 0x000fe200078e0a09 */
[C---:B------:R-:W-:Y:S01]  /*0cc0*/  LOP3.LUT R43, R10.reuse, 0x2e, RZ, 0xfc, !PT ;  /* 0x0000002e0a2b7812 */ /* 0x040fe200078efcff */
[----:B------:R-:W-:Y:S01]  /*0cd0*/  IMAD.MOV R15, RZ, RZ, -R15 ;  /* 0x000000ffff0f7224 */ /* 0x000fe200078e0a0f */
[----:B------:R-:W-:Y:S01]  /*0ce0*/  LOP3.LUT R45, R10, 0x32, RZ, 0xfc, !PT ;  /* 0x000000320a2d7812 */ /* 0x000fe200078efcff */
[----:B------:R-:W-:Y:S01]  /*0cf0*/  IMAD.HI.U32 R13, R8, R20, RZ ;  /* 0x00000014080d7227 */ /* 0x000fe200078e00ff */
[----:B------:R-:W-:-:S02]  /*0d00*/  IABS R58, R43 ;  /* 0x0000002b003a7213 */ /* 0x000fc40000000000 */
[----:B------:R-:W-:Y:S01]  /*0d10*/  IABS R62, R45 ;  /* 0x0000002d003e7213 */ /* 0x000fe20000000000 */
[----:B0-----:R-:W-:Y:S01]  /*0d20*/  VIADD R11, R4, 0xffffffec ;  /* 0xffffffec040b7836 */ /* 0x001fe20000000000 */
[----:B------:R-:W-:Y:S01]  /*0d30*/  LOP3.LUT R47, R10, 0x38, RZ, 0xfc, !PT ;  /* 0x000000380a2f7812 */ /* 0x000fe200078efcff */
[----:B------:R-:W-:Y:S01]  /*0d40*/  @!P2 IMAD.MOV R6, RZ, RZ, -R6 ;  /* 0x000000ffff06a224 */ /* 0x000fe200078e0a06 */
[----:B------:R-:W-:Y:S01]  /*0d50*/  @!P0 LOP3.LUT R6, RZ, R24, RZ, 0x33, !PT ;  /* 0x00000018ff068212 */ /* 0x000fe200078e33ff */
[----:B------:R-:W-:Y:S01]  /*0d60*/  IMAD R16, R7, R9, R16 ;  /* 0x0000000907107224 */ /* 0x000fe200078e0210 */
[----:B------:R-:W-:Y:S01]  /*0d70*/  ISETP.GE.U32.AND P0, PT, R11, 0x7fffffad, PT ;  /* 0x7fffffad0b00780c */ /* 0x000fe20003f06070 */
[C---:B------:R-:W-:Y:S01]  /*0d80*/  VIADD R9, R4.reuse, 0xffffffed ;  /* 0xffffffed04097836 */ /* 0x040fe20000000000 */
[----:B------:R-:W-:Y:S01]  /*0d90*/  IABS R24, R35 ;  /* 0x0000002300187213 */ /* 0x000fe20000000000 */
[----:B------:R-:W-:Y:S01]  /*0da0*/  IMAD R22, R7, R15, R22 ;  /* 0x0000000f07167224 */ /* 0x000fe200078e0216 */
[----:B------:R-:W-:Y:S01]  /*0db0*/  SEL R17, RZ, 0x1, P0 ;  /* 0x00000001ff117807 */ /* 0x000fe20000000000 */
[----:B------:R-:W-:Y:S01]  /*0dc0*/  VIADD R11, R4, 0xffffffe8 ;  /* 0xffffffe8040b7836 */ /* 0x000fe20000000000 */
[----:B------:R-:W-:Y:S01]  /*0dd0*/  ISETP.GE.U32.AND P2, PT, R9, 0x7fffffae, PT ;  /* 0x7fffffae0900780c */ /* 0x000fe20003f46070 */
[----:B------:R-:W-:Y:S01]  /*0de0*/  IMAD.MOV R13, RZ, RZ, -R13 ;  /* 0x000000ffff0d7224 */ /* 0x000fe200078e0a0d */
[----:B------:R-:W-:Y:S01]  /*0df0*/  LOP3.LUT R49, R10, 0x3a, RZ, 0xfc, !PT ;  /* 0x0000003a0a317812 */ /* 0x000fe200078efcff */
[C---:B------:R-:W-:Y:S01]  /*0e00*/  VIADD R15, R4.reuse, 0xffffffee ;  /* 0xffffffee040f7836 */ /* 0x040fe20000000000 */
[----:B------:R-:W-:Y:S01]  /*0e10*/  ISETP.GE.U32.AND P0, PT, R11, 0x7fffffa9, PT ;  /* 0x7fffffa90b00780c */ /* 0x000fe20003f06070 */
[----:B------:R-:W-:Y:S01]  /*0e20*/  IMAD R20, R7, R13, R20 ;  /* 0x0000000d07147224 */ /* 0x000fe200078e0214 */
[----:B------:R-:W-:Y:S01]  /*0e30*/  SEL R74, RZ, 0x1fffe, P2 ;  /* 0x0001fffeff4a7807 */ /* 0x000fe20001000000 */
[C---:B------:R-:W-:Y:S01]  /*0e40*/  VIADD R9, R4.reuse, 0xffffffe9 ;  /* 0xffffffe904097836 */ /* 0x040fe20000000000 */
[----:B------:R-:W-:Y:S01]  /*0e50*/  ISETP.GE.U32.AND P6, PT, R15, 0x7fffffaf, PT ;  /* 0x7fffffaf0f00780c */ /* 0x000fe20003fc6070 */
[C---:B------:R-:W-:Y:S01]  /*0e60*/  VIADD R13, R4.reuse, 0xffffffef ;  /* 0xffffffef040d7836 */ /* 0x040fe20000000000 */
[----:B------:R-:W-:Y:S01]  /*0e70*/  SEL R21, RZ, 0x1, P0 ;  /* 0x00000001ff157807 */ /* 0x000fe20000000000 */
[C---:B------:R-:W-:Y:S01]  /*0e80*/  VIADD R11, R4.reuse, 0xffffffea ;  /* 0xffffffea040b7836 */ /* 0x040fe20000000000 */
[----:B------:R-:W-:Y:S01]  /*0e90*/  ISETP.GE.U32.AND P2, PT, R9, 0x7fffffaa, PT ;  /* 0x7fffffaa0900780c */ /* 0x000fe20003f46070 */
[----:B------:R-:W-:Y:S01]  /*0ea0*/  VIADD R9, R4, 0xffffffeb ;  /* 0xffffffeb04097836 */ /* 0x000fe20000000000 */
[----:B------:R-:W-:Y:S01]  /*0eb0*/  SEL R15, RZ, 0x4, P6 ;  /* 0x00000004ff0f7807 */ /* 0x000fe20003000000 */
[----:B------:R-:W-:Y:S01]  /*0ec0*/  IMAD.IADD R17, R17, 0x1, R74 ;  /* 0x0000000111117824 */ /* 0x000fe200078e024a */
[----:B------:R-:W-:Y:S01]  /*0ed0*/  ISETP.GE.U32.AND P3, PT, R13, 0x7fffffb0, PT ;  /* 0x7fffffb00d00780c */ /* 0x000fe20003f66070 */
[----:B------:R-:W-:Y:S01]  /*0ee0*/  IMAD.HI.U32 R13, R8, R32, RZ ;  /* 0x00000020080d7227 */ /* 0x000fe200078e00ff */
[----:B------:R-:W-:-:S02]  /*0ef0*/  ISETP.GE.U32.AND P6, PT, R11, 0x7fffffab, PT ;  /* 0x7fffffab0b00780c */ /* 0x000fc40003fc6070 */
[----:B------:R-:W-:Y:S01]  /*0f00*/  SEL R72, RZ, 0x7fff8, P3 ;  /* 0x0007fff8ff487807 */ /* 0x000fe20001800000 */
[C---:B------:R-:W-:Y:S01]  /*0f10*/  VIADD R11, R4.reuse, 0xffffffe4 ;  /* 0xffffffe4040b7836 */ /* 0x040fe20000000000 */
[----:B------:R-:W-:Y:S01]  /*0f20*/  ISETP.GE.U32.AND P3, PT, R9, 0x7fffffac, PT ;  /* 0x7fffffac0900780c */ /* 0x000fe20003f66070 */
[C---:B------:R-:W-:Y:S01]  /*0f30*/  VIADD R9, R4.reuse, 0xffffffe6 ;  /* 0xffffffe604097836 */ /* 0x040fe20000000000 */
[----:B------:R-:W-:Y:S01]  /*0f40*/  SEL R78, RZ, 0x1fffe, P2 ;  /* 0x0001fffeff4e7807 */ /* 0x000fe20001000000 */
[----:B------:R-:W-:Y:S01]  /*0f50*/  IMAD.MOV R13, RZ, RZ, -R13 ;  /* 0x000000ffff0d7224 */ /* 0x000fe200078e0a0d */
[----:B------:R-:W-:Y:S01]  /*0f60*/  ISETP.GE.U32.AND P0, PT, R11, 0x7fffffa5, PT ;  /* 0x7fffffa50b00780c */ /* 0x000fe20003f06070 */
[----:B------:R-:W-:Y:S01]  /*0f70*/  VIADD R11, R4, 0xffffffe5 ;  /* 0xffffffe5040b7836 */ /* 0x000fe20000000000 */
[C---:B------:R-:W-:Y:S01]  /*0f80*/  ISETP.GT.U32.AND P2, PT, R7.reuse, R12, PT ;  /* 0x0000000c0700720c */ /* 0x040fe20003f44070 */
[----:B------:R-:W-:Y:S01]  /*0f90*/  IMAD R32, R7, R13, R32 ;  /* 0x0000000d07207224 */ /* 0x000fe200078e0220 */
[----:B------:R-:W-:Y:S01]  /*0fa0*/  SEL R76, RZ, 0x7fff8, P3 ;  /* 0x0007fff8ff4c7807 */ /* 0x000fe20001800000 */
[----:B------:R-:W-:Y:S01]  /*0fb0*/  IMAD.IADD R21, R21, 0x1, R78 ;  /* 0x0000000115157824 */ /* 0x000fe200078e024e */
[----:B------:R-:W-:Y:S01]  /*0fc0*/  SEL R19, RZ, 0x4, P6 ;  /* 0x00000004ff137807 */ /* 0x000fe20003000000 */
[----:B------:R-:W-:Y:S01]  /*0fd0*/  IMAD R115, R6, R5, RZ ;  /* 0x0000000506737224 */ /* 0x000fe200078e02ff */
[----:B------:R-:W-:Y:S01]  /*0fe0*/  ISETP.GE.U32.AND P3, PT, R9, 0x7fffffa7, PT ;  /* 0x7fffffa70900780c */ /* 0x000fe20003f66070 */
[C---:B------:R-:W-:Y:S01]  /*0ff0*/  VIADD R9, R4.reuse, 0xffffffe1 ;  /* 0xffffffe104097836 */ /* 0x040fe20000000000 */
[----:B------:R-:W-:Y:S01]  /*1000*/  ISETP.GE.U32.AND P6, PT, R11, 0x7fffffa6, PT ;  /* 0x7fffffa60b00780c */ /* 0x000fe20003fc6070 */
[----:B------:R-:W-:Y:S01]  /*1010*/  VIADD R11, R4, 0xffffffe7 ;  /* 0xffffffe7040b7836 */ /* 0x000fe20000000000 */
[----:B------:R-:W-:-:S02]  /*1020*/  SEL R27, RZ, 0x1, P0 ;  /* 0x00000001ff1b7807 */ /* 0x000fc40000000000 */
[----:B------:R-:W-:Y:S01]  /*1030*/  SEL R82, RZ, 0x1fffe, P6 ;  /* 0x0001fffeff527807 */ /* 0x000fe20003000000 */
[----:B------:R-:W-:Y:S01]  /*1040*/  @!P2 IMAD.IADD R12, R12, 0x1, -R7 ;  /* 0x000000010c0ca824 */ /* 0x000fe200078e0a07 */
[----:B------:R-:W-:Y:S01]  /*1050*/  ISETP.GE.U32.AND P6, PT, R9, 0x7fffffa2, PT ;  /* 0x7fffffa20900780c */ /* 0x000fe20003fc6070 */
[----:B------:R-:W-:Y:S01]  /*1060*/  IMAD.HI.U32 R9, R8, R24, RZ ;  /* 0x0000001808097227 */ /* 0x000fe200078e00ff */
[----:B------:R-:W-:Y:S02]  /*1070*/  ISETP.GE.U32.AND P0, PT, R11, 0x7fffffa8, PT ;  /* 0x7fffffa80b00780c */ /* 0x000fe40003f06070 */
[----:B------:R-:W-:Y:S01]  /*1080*/  SEL R86, RZ, 0x1fffe, P6 ;  /* 0x0001fffeff567807 */ /* 0x000fe20003000000 */
[C---:B------:R-:W-:Y:S01]  /*1090*/  VIADD R11, R4.reuse, 0xffffffe2 ;  /* 0xffffffe2040b7836 */ /* 0x040fe20000000000 */
[----:B------:R-:W-:Y:S01]  /*10a0*/  ISETP.GT.U32.AND P6, PT, R7, R14, PT ;  /* 0x0000000e0700720c */ /* 0x000fe20003fc4070 */
[----:B------:R-:W-:Y:S01]  /*10b0*/  IMAD.MOV R9, RZ, RZ, -R9 ;  /* 0x000000ffff097224 */ /* 0x000fe200078e0a09 */
[----:B------:R-:W-:Y:S01]  /*10c0*/  SEL R23, RZ, 0x4, P3 ;  /* 0x00000004ff177807 */ /* 0x000fe20001800000 */
[----:B------:R-:W-:Y:S01]  /*10d0*/  IMAD.IADD R27, R27, 0x1, R82 ;  /* 0x000000011b1b7824 */ /* 0x000fe200078e0252 */
[C---:B------:R-:W-:Y:S01]  /*10e0*/  ISETP.GT.U32.AND P3, PT, R7.reuse, R12, PT ;  /* 0x0000000c0700720c */ /* 0x040fe20003f64070 */
[----:B------:R-:W-:Y:S01]  /*10f0*/  IMAD R24, R7, R9, R24 ;  /* 0x0000000907187224 */ /* 0x000fe200078e0218 */
[----:B------:R-:W-:Y:S01]  /*1100*/  ISETP.GE.U32.AND P2, PT, R11, 0x7fffffa3, PT ;  /* 0x7fffffa30b00780c */ /* 0x000fe20003f46070 */
[----:B------:R-:W-:Y:S01]  /*1110*/  VIADD R11, R4, 0xffffffe3 ;  /* 0xffffffe3040b7836 */ /* 0x000fe20000000000 */
[----:B------:R-:W-:Y:S01]  /*1120*/  SEL R80, RZ, 0x7fff8, P0 ;  /* 0x0007fff8ff507807 */ /* 0x000fe20000000000 */
[----:B------:R-:W-:Y:S01]  /*1130*/  IMAD.HI.U32 R9, R8, R26, RZ ;  /* 0x0000001a08097227 */ /* 0x000fe200078e00ff */
[----:B------:R-:W-:-:S02]  /*1140*/  SEL R29, RZ, 0x4, P2 ;  /* 0x00000004ff1d7807 */ /* 0x000fc40001000000 */
[C---:B------:R-:W-:Y:S01]  /*1150*/  ISETP.GT.U32.AND P2, PT, R7.reuse, R16, PT ;  /* 0x000000100700720c */ /* 0x040fe20003f44070 */
[----:B------:R-:W-:Y:S01]  /*1160*/  @!P6 IMAD.IADD R14, R14, 0x1, -R7 ;  /* 0x000000010e0ee824 */ /* 0x000fe200078e0a07 */
[----:B------:R-:W-:Y:S01]  /*1170*/  ISETP.GT.U32.AND P6, PT, R7, R20, PT ;  /* 0x000000140700720c */ /* 0x000fe20003fc4070 */
[----:B------:R-:W-:Y:S01]  /*1180*/  IMAD.MOV R9, RZ, RZ, -R9 ;  /* 0x000000ffff097224 */ /* 0x000fe200078e0a09 */
[----:B------:R-:W-:Y:S01]  /*1190*/  ISETP.GE.U32.AND P0, PT, R11, 0x7fffffa4, PT ;  /* 0x7fffffa40b00780c */ /* 0x000fe20003f06070 */
[----:B------:R-:W-:Y:S01]  /*11a0*/  @!P3 IMAD.IADD R12, R12, 0x1, -R7 ;  /* 0x000000010c0cb824 */ /* 0x000fe200078e0a07 */
[C---:B------:R-:W-:Y:S01]  /*11b0*/  ISETP.GT.U32.AND P3, PT, R7.reuse, R18, PT ;  /* 0x000000120700720c */ /* 0x040fe20003f64070 */
[----:B------:R-:W-:Y:S01]  /*11c0*/  IMAD R26, R7, R9, R26 ;  /* 0x00000009071a7224 */ /* 0x000fe200078e021a */
[----:B------:R-:W-:Y:S01]  /*11d0*/  SEL R84, RZ, 0x7fff8, P0 ;  /* 0x0007fff8ff547807 */ /* 0x000fe20000000000 */
[----:B------:R-:W-:Y:S01]  /*11e0*/  IMAD.HI.U32 R11, R8, R30, RZ ;  /* 0x0000001e080b7227 */ /* 0x000fe200078e00ff */
[----:B------:R-:W-:-:S02]  /*11f0*/  ISETP.GE.AND P0, PT, R10, RZ, PT ;  /* 0x000000ff0a00720c */ /* 0x000fc40003f06270 */
[----:B------:R-:W-:Y:S01]  /*1200*/  LOP3.LUT R13, R10, 0x18, RZ, 0xfc, !PT ;  /* 0x000000180a0d7812 */ /* 0x000fe200078efcff */
[--C-:B------:R-:W-:Y:S01]  /*1210*/  @!P2 IMAD.IADD R16, R16, 0x1, -R7.reuse ;  /* 0x000000011010a824 */ /* 0x100fe200078e0a07 */
[C---:B------:R-:W-:Y:S01]  /*1220*/  ISETP.GT.U32.AND P2, PT, R7.reuse, R14, PT ;  /* 0x0000000e0700720c */ /* 0x040fe20003f44070 */
[----:B------:R-:W-:Y:S01]  /*1230*/  @!P6 IMAD.IADD R20, R20, 0x1, -R7 ;  /* 0x000000011414e824 */ /* 0x000fe200078e0a07 */
[----:B------:R-:W-:Y:S01]  /*1240*/  IABS R36, R13 ;  /* 0x0000000d00247213 */ /* 0x000fe20000000000 */
[----:B------:R-:W-:Y:S01]  /*1250*/  IMAD.MOV R11, RZ, RZ, -R11 ;  /* 0x000000ffff0b7224 */ /* 0x000fe200078e0a0b */
[----:B------:R-:W-:Y:S01]  /*1260*/  LOP3.LUT R51, R10, 0x3c, RZ, 0xfc, !PT ;  /* 0x0000003c0a337812 */ /* 0x000fe200078efcff */
[----:B------:R-:W-:Y:S01]  /*1270*/  @!P3 IMAD.IADD R18, R18, 0x1, -R7 ;  /* 0x000000011212b824 */ /* 0x000fe200078e0a07 */
[C---:B------:R-:W-:Y:S01]  /*1280*/  ISETP.GT.U32.AND P3, PT, R7.reuse, R16, PT ;  /* 0x000000100700720c */ /* 0x040fe20003f64070 */
[----:B------:R-:W-:Y:S01]  /*1290*/  IMAD.HI.U32 R9, R8, R28, RZ ;  /* 0x0000001c08097227 */ /* 0x000fe200078e00ff */
[----:B------:R-:W-:-:S02]  /*12a0*/  ISETP.GT.U32.AND P6, PT, R7, R20, PT ;  /* 0x000000140700720c */ /* 0x000fc40003fc4070 */
[----:B------:R-:W-:Y:S01]  /*12b0*/  LOP3.LUT R21, R21, 0x3, RZ, 0xc0, !PT ;  /* 0x0000000315157812 */ /* 0x000fe200078ec0ff */
[----:B------:R-:W-:Y:S01]  /*12c0*/  @!P0 IMAD.MOV R12, RZ, RZ, -R12 ;  /* 0x000000ffff0c8224 */ /* 0x000fe200078e0a0c */
[C---:B------:R-:W-:Y:S01]  /*12d0*/  ISETP.GT.U32.AND P0, PT, R7.reuse, R18, PT ;  /* 0x000000120700720c */ /* 0x040fe20003f04070 */
[----:B------:R-:W-:Y:S01]  /*12e0*/  @!P2 IMAD.IADD R14, R14, 0x1, -R7 ;  /* 0x000000010e0ea824 */ /* 0x000fe200078e0a07 */
[C---:B------:R-:W-:Y:S01]  /*12f0*/  ISETP.GT.U32.AND P2, PT, R7.reuse, R22, PT ;  /* 0x000000160700720c */ /* 0x040fe20003f44070 */
[----:B------:R-:W-:Y:S01]  /*1300*/  IMAD R30, R7, R11, R30 ;  /* 0x0000000b071e7224 */ /* 0x000fe200078e021e */
[----:B------:R-:W-:Y:S01]  /*1310*/  LOP3.LUT R11, R10, 0x16, RZ, 0xfc, !PT ;  /* 0x000000160a0b7812 */ /* 0x000fe200078efcff */
[----:B------:R-:W-:Y:S01]  /*1320*/  @!P5 IMAD.MOV R14, RZ, RZ, -R14 ;  /* 0x000000ffff0ed224 */ /* 0x000fe200078e0a0e */
[----:B------:R-:W-:Y:S01]  /*1330*/  IADD3 R19, PT, PT, R21, R76, R19 ;  /* 0x0000004c15137210 */ /* 0x000fe20007ffe013 */
[--C-:B------:R-:W-:Y:S01]  /*1340*/  @!P3 IMAD.IADD R16, R16, 0x1, -R7.reuse ;  /* 0x000000011010b824 */ /* 0x100fe200078e0a07 */
[C---:B------:R-:W-:Y:S01]  /*1350*/  ISETP.GT.U32.AND P3, PT, R7.reuse, R24, PT ;  /* 0x000000180700720c */ /* 0x040fe20003f64070 */
[--C-:B------:R-:W-:Y:S01]  /*1360*/  @!P6 IMAD.IADD R20, R20, 0x1, -R7.reuse ;  /* 0x000000011414e824 */ /* 0x100fe200078e0a07 */
[----:B------:R-:W-:Y:S01]  /*1370*/  ISETP.GT.U32.AND P6, PT, R7, R26, PT ;  /* 0x0000001a0700720c */ /* 0x000fe20003fc4070 */
[----:B------:R-:W-:Y:S01]  /*1380*/  @!P4 IMAD.MOV R16, RZ, RZ, -R16 ;  /* 0x000000ffff10c224 */ /* 0x000fe200078e0a10 */
[----:B------:R-:W-:Y:S01]  /*1390*/  LOP3.LUT R17, R17, 0x3, RZ, 0xc0, !PT ;  /* 0x0000000311117812 */ /* 0x000fe200078ec0ff */
[--C-:B------:R-:W-:Y:S01]  /*13a0*/  @!P0 IMAD.IADD R18, R18, 0x1, -R7.reuse ;  /* 0x0000000112128824 */ /* 0x100fe200078e0a07 */
[----:B------:R-:W-:Y:S01]  /*13b0*/  ISETP.GE.AND P0, PT, R31, RZ, PT ;  /* 0x000000ff1f00720c */ /* 0x000fe20003f06270 */
[----:B------:R-:W-:Y:S01]  /*13c0*/  @!P2 IMAD.IADD R22, R22, 0x1, -R7 ;  /* 0x000000011616a824 */ /* 0x000fe200078e0a07 */
[----:B------:R-:W-:Y:S01]  /*13d0*/  ISETP.GE.AND P2, PT, R33, RZ, PT ;  /* 0x000000ff2100720c */ /* 0x000fe20003f46270 */
[----:B------:R-:W-:Y:S01]  /*13e0*/  IMAD.MOV R9, RZ, RZ, -R9 ;  /* 0x000000ffff097224 */ /* 0x000fe200078e0a09 */
[C---:B------:R-:W-:Y:S01]  /*13f0*/  LOP3.LUT R31, R10.reuse, 0x20, RZ, 0xfc, !PT ;  /* 0x000000200a1f7812 */ /* 0x040fe200078efcff */
[----:B------:R-:W-:Y:S01]  /*1400*/  IMAD.SHL.U32 R19, R19, 0x100, RZ ;  /* 0x0000010013137824 */ /* 0x000fe200078e00ff */
[----:B------:R-:W-:Y:S01]  /*1410*/  LOP3.LUT R33, R10, 0x24, RZ, 0xfc, !PT ;  /* 0x000000240a217812 */ /* 0x000fe200078efcff */
[--C-:B------:R-:W-:Y:S01]  /*1420*/  @!P3 IMAD.IADD R24, R24, 0x1, -R7.reuse ;  /* 0x000000011818b824 */ /* 0x100fe200078e0a07 */
[----:B------:R-:W-:Y:S01]  /*1430*/  ISETP.GE.AND P3, PT, R34, RZ, PT ;  /* 0x000000ff2200720c */ /* 0x000fe20003f66270 */
[----:B------:R-:W-:Y:S01]  /*1440*/  @!P6 IMAD.IADD R26, R26, 0x1, -R7 ;  /* 0x000000011a1ae824 */ /* 0x000fe200078e0a07 */
[C---:B------:R-:W-:Y:S01]  /*1450*/  ISETP.GT.U32.AND P6, PT, R7.reuse, R22, PT ;  /* 0x000000160700720c */ /* 0x040fe20003fc4070 */
[C---:B------:R-:W-:Y:S01]  /*1460*/  IMAD R28, R7.reuse, R9, R28 ;  /* 0x00000009071c7224 */ /* 0x040fe200078e021c */
[C---:B------:R-:W-:Y:S01]  /*1470*/  ISETP.GT.U32.AND P4, PT, R7.reuse, R24, PT ;  /* 0x000000180700720c */ /* 0x040fe20003f84070 */
[----:B------:R-:W-:Y:S01]  /*1480*/  @!P0 IMAD.MOV R18, RZ, RZ, -R18 ;  /* 0x000000ffff128224 */ /* 0x000fe200078e0a12 */
[C---:B------:R-:W-:Y:S01]  /*1490*/  ISETP.GT.U32.AND P5, PT, R7.reuse, R26, PT ;  /* 0x0000001a0700720c */ /* 0x040fe20003fa4070 */
[----:B------:R-:W-:Y:S01]  /*14a0*/  @!P2 IMAD.MOV R20, RZ, RZ, -R20 ;  /* 0x000000ffff14a224 */ /* 0x000fe200078e0a14 */
[----:B------:R-:W-:-:S02]  /*14b0*/  ISETP.GT.U32.AND P2, PT, R7, R30, PT ;  /* 0x0000001e0700720c */ /* 0x000fc40003f44070 */
[----:B------:R-:W-:Y:S02]  /*14c0*/  IABS R34, R11 ;  /* 0x0000000b00227213 */ /* 0x000fe40000000000 */
[C---:B------:R-:W-:Y:S02]  /*14d0*/  ISETP.GT.U32.AND P0, PT, R7.reuse, R28, PT ;  /* 0x0000001c0700720c */ /* 0x040fe40003f04070 */
[----:B------:R-:W-:Y:S01]  /*14e0*/  IABS R44, R31 ;  /* 0x0000001f002c7213 */ /* 0x000fe20000000000 */
[--C-:B------:R-:W-:Y:S01]  /*14f0*/  @!P6 IMAD.IADD R22, R22, 0x1, -R7.reuse ;  /* 0x000000011616e824 */ /* 0x100fe200078e0a07 */
[----:B------:R-:W-:Y:S01]  /*1500*/  ISETP.GT.U32.AND P6, PT, R7, R32, PT ;  /* 0x000000200700720c */ /* 0x000fe20003fc4070 */
[--C-:B------:R-:W-:Y:S01]  /*1510*/  @!P4 IMAD.IADD R24, R24, 0x1, -R7.reuse ;  /* 0x000000011818c824 */ /* 0x100fe200078e0a07 */
[----:B------:R-:W-:Y:S01]  /*1520*/  ISETP.GE.AND P4, PT, R35, RZ, PT ;  /* 0x000000ff2300720c */ /* 0x000fe20003f86270 */
[----:B------:R-:W-:Y:S01]  /*1530*/  @!P5 IMAD.IADD R26, R26, 0x1, -R7 ;  /* 0x000000011a1ad824 */ /* 0x000fe200078e0a07 */
[----:B------:R-:W-:Y:S01]  /*1540*/  ISETP.GE.AND P5, PT, R37, RZ, PT ;  /* 0x000000ff2500720c */ /* 0x000fe20003fa6270 */
[----:B------:R-:W-:Y:S01]  /*1550*/  IMAD.HI.U32 R9, R8, R34, RZ ;  /* 0x0000002208097227 */ /* 0x000fe200078e00ff */
[----:B------:R-:W-:-:S02]  /*1560*/  IABS R48, R33 ;  /* 0x0000002100307213 */ /* 0x000fc40000000000 */
[----:B------:R-:W-:Y:S01]  /*1570*/  LOP3.LUT R35, R10, 0x26, RZ, 0xfc, !PT ;  /* 0x000000260a237812 */ /* 0x000fe200078efcff */
[----:B------:R-:W-:Y:S01]  /*1580*/  @!P2 IMAD.IADD R30, R30, 0x1, -R7 ;  /* 0x000000011e1ea824 */ /* 0x000fe200078e0a07 */
[----:B------:R-:W-:Y:S01]  /*1590*/  LOP3.LUT R37, R10, 0x28, RZ, 0xfc, !PT ;  /* 0x000000280a257812 */ /* 0x000fe200078efcff */
[----:B------:R-:W-:Y:S01]  /*15a0*/  IMAD.MOV R9, RZ, RZ, -R9 ;  /* 0x000000ffff097224 */ /* 0x000fe200078e0a09 */
[----:B------:R-:W-:Y:S01]  /*15b0*/  IABS R50, R35 ;  /* 0x0000002300327213 */ /* 0x000fe20000000000 */
[--C-:B------:R-:W-:Y:S01]  /*15c0*/  @!P6 IMAD.IADD R32, R32, 0x1, -R7.reuse ;  /* 0x000000012020e824 */ /* 0x100fe200078e0a07 */
[C---:B------:R-:W-:Y:S01]  /*15d0*/  ISETP.GT.U32.AND P6, PT, R7.reuse, R30, PT ;  /* 0x0000001e0700720c */ /* 0x040fe20003fc4070 */
[----:B------:R-:W-:Y:S01]  /*15e0*/  @!P0 IMAD.IADD R28, R28, 0x1, -R7 ;  /* 0x000000011c1c8824 */ /* 0x000fe200078e0a07 */
[----:B------:R-:W-:Y:S01]  /*15f0*/  ISETP.GE.AND P0, PT, R38, RZ, PT ;  /* 0x000000ff2600720c */ /* 0x000fe20003f06270 */
[----:B------:R-:W-:Y:S01]  /*1600*/  IMAD R34, R7, R9, R34 ;  /* 0x0000000907227224 */ /* 0x000fe200078e0222 */
[----:B------:R-:W-:Y:S01]  /*1610*/  IABS R52, R37 ;  /* 0x0000002500347213 */ /* 0x000fe20000000000 */
[----:B------:R-:W-:Y:S01]  /*1620*/  @!P4 IMAD.MOV R24, RZ, RZ, -R24 ;  /* 0x000000ffff18c224 */ /* 0x000fe200078e0a18 */
[----:B------:R-:W-:Y:S01]  /*1630*/  ISETP.GE.AND P4, PT, R39, RZ, PT ;  /* 0x000000ff2700720c */ /* 0x000fe20003f86270 */
[----:B------:R-:W-:Y:S01]  /*1640*/  IMAD.HI.U32 R9, R8, R36, RZ ;  /* 0x0000002408097227 */ /* 0x000fe200078e00ff */
[----:B------:R-:W-:-:S02]  /*1650*/  ISETP.GT.U32.AND P2, PT, R7, R28, PT ;  /* 0x0000001c0700720c */ /* 0x000fc40003f44070 */
[----:B------:R-:W-:Y:S01]  /*1660*/  LOP3.LUT R39, R10, 0x2a, RZ, 0xfc, !PT ;  /* 0x0000002a0a277812 */ /* 0x000fe200078efcff */
[----:B------:R-:W-:Y:S01]  /*1670*/  @!P5 IMAD.MOV R26, RZ, RZ, -R26 ;  /* 0x000000ffff1ad224 */ /* 0x000fe200078e0a1a */
[----:B------:R-:W-:Y:S01]  /*1680*/  ISETP.GT.U32.AND P5, PT, R7, R34, PT ;  /* 0x000000220700720c */ /* 0x000fe20003fa4070 */
[----:B------:R-:W-:Y:S01]  /*1690*/  IMAD.MOV R9, RZ, RZ, -R9 ;  /* 0x000000ffff097224 */ /* 0x000fe200078e0a09 */
[----:B------:R-:W-:Y:S01]  /*16a0*/  IABS R54, R39 ;  /* 0x0000002700367213 */ /* 0x000fe20000000000 */
[--C-:B------:R-:W-:Y:S01]  /*16b0*/  @!P6 IMAD.IADD R30, R30, 0x1, -R7.reuse ;  /* 0x000000011e1ee824 */ /* 0x100fe200078e0a07 */
[----:B------:R-:W-:Y:S01]  /*16c0*/  ISETP.GE.AND P6, PT, R11, RZ, PT ;  /* 0x000000ff0b00720c */ /* 0x000fe20003fc6270 */
[C---:B------:R-:W-:Y:S01]  /*16d0*/  IMAD R36, R7.reuse, R9, R36 ;  /* 0x0000000907247224 */ /* 0x040fe200078e0224 */
[----:B------:R-:W-:Y:S01]  /*16e0*/  LOP3.LUT R9, R10, 0x1a, RZ, 0xfc, !PT ;  /* 0x0000001a0a097812 */ /* 0x000fe200078efcff */
[----:B------:R-:W-:Y:S01]  /*16f0*/  @!P3 IMAD.MOV R22, RZ, RZ, -R22 ;  /* 0x000000ffff16b224 */ /* 0x000fe200078e0a16 */
[C---:B------:R-:W-:Y:S01]  /*1700*/  ISETP.GT.U32.AND P3, PT, R7.reuse, R32, PT ;  /* 0x000000200700720c */ /* 0x040fe20003f64070 */
[----:B------:R-:W-:Y:S01]  /*1710*/  @!P4 IMAD.MOV R30, RZ, RZ, -R30 ;  /* 0x000000ffff1ec224 */ /* 0x000fe200078e0a1e */
[----:B------:R-:W-:Y:S01]  /*1720*/  ISETP.GT.U32.AND P4, PT, R7, R36, PT ;  /* 0x000000240700720c */ /* 0x000fe20003f84070 */
[--C-:B------:R-:W-:Y:S01]  /*1730*/  @!P2 IMAD.IADD R28, R28, 0x1, -R7.reuse ;  /* 0x000000011c1ca824 */ /* 0x100fe200078e0a07 */
[----:B------:R-:W-:Y:S01]  /*1740*/  ISETP.GE.AND P2, PT, R40, RZ, PT ;  /* 0x000000ff2800720c */ /* 0x000fe20003f46270 */
[----:B------:R-:W-:Y:S01]  /*1750*/  @!P5 IMAD.IADD R34, R34, 0x1, -R7 ;  /* 0x000000012222d824 */ /* 0x000fe200078e0a07 */
[----:B------:R-:W-:Y:S01]  /*1760*/  IABS R38, R9 ;  /* 0x0000000900267213 */ /* 0x000fe20000000000 */
[----:B------:R-:W-:Y:S01]  /*1770*/  @!P0 IMAD.MOV R28, RZ, RZ, -R28 ;  /* 0x000000ffff1c8224 */ /* 0x000fe200078e0a1c */
[----:B------:R-:W-:-:S02]  /*1780*/  LOP3.LUT R11, R10, 0x1c, RZ, 0xfc, !PT ;  /* 0x0000001c0a0b7812 */ /* 0x000fc400078efcff */
[----:B------:R-:W-:Y:S02]  /*1790*/  ISETP.GT.U32.AND P0, PT, R7, R34, PT ;  /* 0x000000220700720c */ /* 0x000fe40003f04070 */
[----:B------:R-:W-:Y:S01]  /*17a0*/  ISETP.GE.AND P5, PT, R9, RZ, PT ;  /* 0x000000ff0900720c */ /* 0x000fe20003fa6270 */
[--C-:B------:R-:W-:Y:S01]  /*17b0*/  @!P3 IMAD.IADD R32, R32, 0x1, -R7.reuse ;  /* 0x000000012020b824 */ /* 0x100fe200078e0a07 */
[----:B------:R-:W-:Y:S01]  /*17c0*/  IABS R40, R11 ;  /* 0x0000000b00287213 */ /* 0x000fe20000000000 */
[----:B------:R-:W-:Y:S01]  /*17d0*/  IMAD.HI.U32 R9, R8, R38, RZ ;  /* 0x0000002608097227 */ /* 0x000fe200078e00ff */
[----:B------:R-:W-:Y:S02]  /*17e0*/  ISETP.GE.AND P3, PT, R13, RZ, PT ;  /* 0x000000ff0d00720c */ /* 0x000fe40003f66270 */
[----:B------:R-:W-:Y:S01]  /*17f0*/  LOP3.LUT R13, R10, 0x1e, RZ, 0xfc, !PT ;  /* 0x0000001e0a0d7812 */ /* 0x000fe200078efcff */
[----:B------:R-:W-:Y:S01]  /*1800*/  @!P4 IMAD.IADD R36, R36, 0x1, -R7 ;  /* 0x000000012424c824 */ /* 0x000fe200078e0a07 */
[----:B------:R-:W-:Y:S01]  /*1810*/  LOP3.LUT R27, R27, 0x3, RZ, 0xc0, !PT ;  /* 0x000000031b1b7812 */ /* 0x000fe200078ec0ff */
[----:B------:R-:W-:Y:S01]  /*1820*/  @!P2 IMAD.MOV R32, RZ, RZ, -R32 ;  /* 0x000000ffff20a224 */ /* 0x000fe200078e0a20 */
[----:B------:R-:W-:Y:S01]  /*1830*/  ISETP.GE.AND P2, PT, R11, RZ, PT ;  /* 0x000000ff0b00720c */ /* 0x000fe20003f46270 */
[----:B------:R-:W-:Y:S01]  /*1840*/  IMAD.MOV R9, RZ, RZ, -R9 ;  /* 0x000000ffff097224 */ /* 0x000fe200078e0a09 */
[----:B------:R-:W-:Y:S01]  /*1850*/  ISETP.GT.U32.AND P4, PT, R7, R36, PT ;  /* 0x000000240700720c */ /* 0x000fe20003f84070 */
[----:B------:R-:W-:Y:S01]  /*1860*/  IMAD.HI.U32 R11, R8, R40, RZ ;  /* 0x00000028080b7227 */ /* 0x000fe200078e00ff */
[----:B------:R-:W-:-:S02]  /*1870*/  IABS R42, R13 ;  /* 0x0000000d002a7213 */ /* 0x000fc40000000000 */
[----:B------:R-:W-:Y:S01]  /*1880*/  IADD3 R15, PT, PT, R17, R72, R15 ;  /* 0x00000048110f7210 */ /* 0x000fe20007ffe00f */
[----:B------:R-:W-:Y:S01]  /*1890*/  @!P0 IMAD.IADD R34, R34, 0x1, -R7 ;  /* 0x0000000122228824 */ /* 0x000fe200078e0a07 */
[----:B------:R-:W-:Y:S01]  /*18a0*/  ISETP.GE.AND P0, PT, R13, RZ, PT ;  /* 0x000000ff0d00720c */ /* 0x000fe20003f06270 */
[----:B------:R-:W-:Y:S01]  /*18b0*/  IMAD R38, R7, R9, R38 ;  /* 0x0000000907267224 */ /* 0x000fe200078e0226 */
[----:B------:R-:W-:Y:S01]  /*18c0*/  IADD3 R23, PT, PT, R27, R80, R23 ;  /* 0x000000501b177210 */ /* 0x000fe20007ffe017 */
[----:B------:R-:W-:Y:S01]  /*18d0*/  IMAD.MOV R11, RZ, RZ, -R11 ;  /* 0x000000ffff0b7224 */ /* 0x000fe200078e0a0b */
[----:B------:R-:W-:Y:S01]  /*18e0*/  LOP3.LUT R72, R19, 0xf00, RZ, 0xe2, !PT ;  /* 0x00000f0013487812 */ /* 0x000fe200078ee2ff */
[----:B------:R-:W-:Y:S01]  /*18f0*/  @!P6 IMAD.MOV R34, RZ, RZ, -R34 ;  /* 0x000000ffff22e224 */ /* 0x000fe200078e0a22 */
[----:B------:R-:W-:Y:S01]  /*1900*/  ISETP.GT.U32.AND P6, PT, R7, R38, PT ;  /* 0x000000260700720c */ /* 0x000fe20003fc4070 */
[----:B------:R-:W-:-:S04]  /*1910*/  IMAD.HI.U32 R13, R8, R42, RZ ;  /* 0x0000002a080d7227 */ /* 0x000fc800078e00ff */
[C---:B------:R-:W-:Y:S02]  /*1920*/  IMAD R40, R7.reuse, R11, R40 ;  /* 0x0000000b07287224 */ /* 0x040fe400078e0228 */
[----:B------:R-:W-:Y:S02]  /*1930*/  IMAD.MOV R13, RZ, RZ, -R13 ;  /* 0x000000ffff0d7224 */ /* 0x000fe400078e0a0d */
[--C-:B------:R-:W-:Y:S01]  /*1940*/  @!P4 IMAD.IADD R36, R36, 0x1, -R7.reuse ;  /* 0x000000012424c824 */ /* 0x100fe200078e0a07 */
[C---:B------:R-:W-:Y:S01]  /*1950*/  ISETP.GT.U32.AND P4, PT, R7.reuse, R40, PT ;  /* 0x000000280700720c */ /* 0x040fe20003f84070 */
[C---:B------:R-:W-:Y:S01]  /*1960*/  IMAD R42, R7.reuse, R13, R42 ;  /* 0x0000000d072a7224 */ /* 0x040fe200078e022a */
[----:B------:R-:W-:Y:S01]  /*1970*/  LOP3.LUT R13, R10, 0x22, RZ, 0xfc, !PT ;  /* 0x000000220a0d7812 */ /* 0x000fe200078efcff */
[----:B------:R-:W-:Y:S02]  /*1980*/  @!P6 IMAD.IADD R38, R38, 0x1, -R7 ;  /* 0x000000012626e824 */ /* 0x000fe400078e0a07 */
[----:B------:R-:W-:Y:S01]  /*1990*/  IMAD.HI.U32 R9, R8, R44, RZ ;  /* 0x0000002c08097227 */ /* 0x000fe200078e00ff */
[----:B------:R-:W-:-:S02]  /*19a0*/  ISETP.GT.U32.AND P6, PT, R7, R42, PT ;  /* 0x0000002a0700720c */ /* 0x000fc40003fc4070 */
[----:B------:R-:W-:Y:S01]  /*19b0*/  IABS R46, R13 ;  /* 0x0000000d002e7213 */ /* 0x000fe20000000000 */
[----:B------:R-:W-:Y:S02]  /*19c0*/  IMAD.MOV R9, RZ, RZ, -R9 ;  /* 0x000000ffff097224 */ /* 0x000fe400078e0a09 */
[----:B------:R-:W-:-:S04]  /*19d0*/  IMAD.HI.U32 R11, R8, R48, RZ ;  /* 0x00000030080b7227 */ /* 0x000fc800078e00ff */
[----:B------:R-:W-:Y:S01]  /*19e0*/  @!P4 IMAD.IADD R40, R40, 0x1, -R7 ;  /* 0x000000012828c824 */ /* 0x000fe200078e0a07 */
[C---:B------:R-:W-:Y:S01]  /*19f0*/  ISETP.GT.U32.AND P4, PT, R7.reuse, R38, PT ;  /* 0x000000260700720c */ /* 0x040fe20003f84070 */
[----:B------:R-:W-:Y:S02]  /*1a00*/  IMAD R44, R7, R9, R44 ;  /* 0x00000009072c7224 */ /* 0x000fe400078e022c */
[----:B------:R-:W-:-:S04]  /*1a10*/  IMAD.HI.U32 R9, R8, R46, RZ ;  /* 0x0000002e08097227 */ /* 0x000fc800078e00ff */
[----:B------:R-:W-:Y:S01]  /*1a20*/  @!P6 IMAD.IADD R42, R42, 0x1, -R7 ;  /* 0x000000012a2ae824 */ /* 0x000fe200078e0a07 */
[C---:B------:R-:W-:Y:S01]  /*1a30*/  ISETP.GT.U32.AND P6, PT, R7.reuse, R40, PT ;  /* 0x000000280700720c */ /* 0x040fe20003fc4070 */
[----:B------:R-:W-:Y:S02]  /*1a40*/  IMAD.MOV R9, RZ, RZ, -R9 ;  /* 0x000000ffff097224 */ /* 0x000fe400078e0a09 */
[----:B------:R-:W-:Y:S02]  /*1a50*/  IMAD.MOV R11, RZ, RZ, -R11 ;  /* 0x000000ffff0b7224 */ /* 0x000fe400078e0a0b */
[C---:B------:R-:W-:Y:S02]  /*1a60*/  IMAD R46, R7.reuse, R9, R46 ;  /* 0x00000009072e7224 */ /* 0x040fe400078e022e */
[----:B------:R-:W-:Y:S01]  /*1a70*/  @!P4 IMAD.IADD R38, R38, 0x1, -R7 ;  /* 0x000000012626c824 */ /* 0x000fe200078e0a07 */
[C---:B------:R-:W-:Y:S01]  /*1a80*/  ISETP.GT.U32.AND P4, PT, R7.reuse, R44, PT ;  /* 0x0000002c0700720c */ /* 0x040fe20003f84070 */
[----:B------:R-:W-:-:S02]  /*1a90*/  IMAD R48, R7, R11, R48 ;  /* 0x0000000b07307224 */ /* 0x000fc400078e0230 */
[----:B------:R-:W-:Y:S01]  /*1aa0*/  @!P5 IMAD.MOV R38, RZ, RZ, -R38 ;  /* 0x000000ffff26d224 */ /* 0x000fe200078e0a26 */
[----:B------:R-:W-:Y:S01]  /*1ab0*/  ISETP.GT.U32.AND P5, PT, R7, R46, PT ;  /* 0x0000002e0700720c */ /* 0x000fe20003fa4070 */
[----:B------:R-:W-:-:S04]  /*1ac0*/  IMAD.HI.U32 R9, R8, R50, RZ ;  /* 0x0000003208097227 */ /* 0x000fc800078e00ff */
[----:B------:R-:W-:Y:S01]  /*1ad0*/  @!P6 IMAD.IADD R40, R40, 0x1, -R7 ;  /* 0x000000012828e824 */ /* 0x000fe200078e0a07 */
[C---:B------:R-:W-:Y:S01]  /*1ae0*/  ISETP.GT.U32.AND P6, PT, R7.reuse, R48, PT ;  /* 0x000000300700720c */ /* 0x040fe20003fc4070 */
[----:B------:R-:W-:Y:S02]  /*1af0*/  IMAD.MOV R9, RZ, RZ, -R9 ;  /* 0x000000ffff097224 */ /* 0x000fe400078e0a09 */
[----:B------:R-:W-:Y:S01]  /*1b00*/  @!P3 IMAD.MOV R36, RZ, RZ, -R36 ;  /* 0x000000ffff24b224 */ /* 0x000fe200078e0a24 */
[C---:B------:R-:W-:Y:S01]  /*1b10*/  ISETP.GT.U32.AND P3, PT, R7.reuse, R42, PT ;  /* 0x0000002a0700720c */ /* 0x040fe20003f64070 */
[----:B------:R-:W-:Y:S02]  /*1b20*/  IMAD R50, R7, R9, R50 ;  /* 0x0000000907327224 */ /* 0x000fe400078e0232 */
[----:B------:R-:W-:Y:S01]  /*1b30*/  @!P4 IMAD.IADD R44, R44, 0x1, -R7 ;  /* 0x000000012c2cc824 */ /* 0x000fe200078e0a07 */
[----:B------:R-:W-:Y:S01]  /*1b40*/  ISETP.GE.AND P4, PT, R31, RZ, PT ;  /* 0x000000ff1f00720c */ /* 0x000fe20003f86270 */
[----:B------:R-:W-:Y:S01]  /*1b50*/  IMAD.HI.U32 R9, R8, R52, RZ ;  /* 0x0000003408097227 */ /* 0x000fe200078e00ff */
[----:B------:R-:W-:-:S03]  /*1b60*/  IABS R31, R49 ;  /* 0x00000031001f7213 */ /* 0x000fc60000000000 */
[----:B------:R-:W-:Y:S01]  /*1b70*/  @!P5 IMAD.IADD R46, R46, 0x1, -R7 ;  /* 0x000000012e2ed824 */ /* 0x000fe200078e0a07 */
[----:B------:R-:W-:Y:S01]  /*1b80*/  ISETP.GT.U32.AND P5, PT, R7, R44, PT ;  /* 0x0000002c0700720c */ /* 0x000fe20003fa4070 */
[----:B------:R-:W-:Y:S02]  /*1b90*/  IMAD.MOV R11, RZ, RZ, -R9 ;  /* 0x000000ffff0b7224 */ /* 0x000fe400078e0a09 */
[----:B------:R-:W-:-:S04]  /*1ba0*/  IMAD.HI.U32 R9, R8, R54, RZ ;  /* 0x0000003608097227 */ /* 0x000fc800078e00ff */
[----:B------:R-:W-:Y:S01]  /*1bb0*/  @!P6 IMAD.IADD R48, R48, 0x1, -R7 ;  /* 0x000000013030e824 */ /* 0x000fe200078e0a07 */
[C---:B------:R-:W-:Y:S01]  /*1bc0*/  ISETP.GT.U32.AND P6, PT, R7.reuse, R46, PT ;  /* 0x0000002e0700720c */ /* 0x040fe20003fc4070 */
[C---:B------:R-:W-:Y:S02]  /*1bd0*/  IMAD R52, R7.reuse, R11, R52 ;  /* 0x0000000b07347224 */ /* 0x040fe400078e0234 */
[----:B------:R-:W-:Y:S02]  /*1be0*/  IMAD.MOV R11, RZ, RZ, -R9 ;  /* 0x000000ffff0b7224 */ /* 0x000fe400078e0a09 */
[--C-:B------:R-:W-:Y:S01]  /*1bf0*/  @!P3 IMAD.IADD R42, R42, 0x1, -R7.reuse ;  /* 0x000000012a2ab824 */ /* 0x100fe200078e0a07 */
[C---:B------:R-:W-:Y:S01]  /*1c00*/  ISETP.GT.U32.AND P3, PT, R7.reuse, R50, PT ;  /* 0x000000320700720c */ /* 0x040fe20003f64070 */
[----:B------:R-:W-:Y:S02]  /*1c10*/  IMAD R54, R7, R11, R54 ;  /* 0x0000000b07367224 */ /* 0x000fe400078e0236 */
[----:B------:R-:W-:-:S02]  /*1c20*/  @!P5 IMAD.IADD R44, R44, 0x1, -R7 ;  /* 0x000000012c2cd824 */ /* 0x000fc400078e0a07 */
[----:B------:R-:W-:Y:S01]  /*1c30*/  IMAD.HI.U32 R9, R8, R56, RZ ;  /* 0x0000003808097227 */ /* 0x000fe200078e00ff */
[----:B------:R-:W-:-:S03]  /*1c40*/  ISETP.GT.U32.AND P5, PT, R7, R54, PT ;  /* 0x000000360700720c */ /* 0x000fc60003fa4070 */
[--C-:B------:R-:W-:Y:S01]  /*1c50*/  @!P6 IMAD.IADD R46, R46, 0x1, -R7.reuse ;  /* 0x000000012e2ee824 */ /* 0x100fe200078e0a07 */
[----:B------:R-:W-:Y:S01]  /*1c60*/  ISETP.GE.AND P6, PT, R13, RZ, PT ;  /* 0x000000ff0d00720c */ /* 0x000fe20003fc6270 */
[----:B------:R-:W-:Y:S01]  /*1c70*/  @!P2 IMAD.MOV R40, RZ, RZ, -R40 ;  /* 0x000000ffff28a224 */ /* 0x000fe200078e0a28 */
[----:B------:R-:W-:Y:S01]  /*1c80*/  IABS R13, R47 ;  /* 0x0000002f000d7213 */ /* 0x000fe20000000000 */
[----:B------:R-:W-:Y:S01]  /*1c90*/  @!P3 IMAD.IADD R50, R50, 0x1, -R7 ;  /* 0x000000013232b824 */ /* 0x000fe200078e0a07 */
[C---:B------:R-:W-:Y:S01]  /*1ca0*/  ISETP.GT.U32.AND P3, PT, R7.reuse, R48, PT ;  /* 0x000000300700720c */ /* 0x040fe20003f64070 */
[----:B------:R-:W-:Y:S02]  /*1cb0*/  IMAD.MOV R9, RZ, RZ, -R9 ;  /* 0x000000ffff097224 */ /* 0x000fe400078e0a09 */
[----:B------:R-:W-:Y:S01]  /*1cc0*/  @!P0 IMAD.MOV R42, RZ, RZ, -R42 ;  /* 0x000000ffff2a8224 */ /* 0x000fe200078e0a2a */
[C---:B------:R-:W-:Y:S01]  /*1cd0*/  ISETP.GT.U32.AND P2, PT, R7.reuse, R50, PT ;  /* 0x000000320700720c */ /* 0x040fe20003f44070 */
[----:B------:R-:W-:Y:S01]  /*1ce0*/  @!P5 IMAD.IADD R54, R54, 0x1, -R7 ;  /* 0x000000013636d824 */ /* 0x000fe200078e0a07 */
[C---:B------:R-:W-:Y:S01]  /*1cf0*/  ISETP.GT.U32.AND P0, PT, R7.reuse, R52, PT ;  /* 0x000000340700720c */ /* 0x040fe20003f04070 */
[----:B------:R-:W-:-:S02]  /*1d00*/  IMAD R56, R7, R9, R56 ;  /* 0x0000000907387224 */ /* 0x000fc400078e0238 */
[----:B------:R-:W-:Y:S01]  /*1d10*/  @!P6 IMAD.MOV R46, RZ, RZ, -R46 ;  /* 0x000000ffff2ee224 */ /* 0x000fe200078e0a2e */
[----:B------:R-:W-:Y:S01]  /*1d20*/  ISETP.GT.U32.AND P6, PT, R7, R54, PT ;  /* 0x000000360700720c */ /* 0x000fe20003fc4070 */
[----:B------:R-:W-:-:S04]  /*1d30*/  IMAD.HI.U32 R9, R8, R58, RZ ;  /* 0x0000003a08097227 */ /* 0x000fc800078e00ff */
[----:B------:R-:W-:Y:S01]  /*1d40*/  @!P4 IMAD.MOV R44, RZ, RZ, -R44 ;  /* 0x000000ffff2cc224 */ /* 0x000fe200078e0a2c */
[----:B------:R-:W-:Y:S01]  /*1d50*/  ISETP.GE.AND P4, PT, R37, RZ, PT ;  /* 0x000000ff2500720c */ /* 0x000fe20003f86270 */
[----:B------:R-:W-:Y:S01]  /*1d60*/  IMAD.MOV R9, RZ, RZ, -R9 ;  /* 0x000000ffff097224 */ /* 0x000fe200078e0a09 */
[----:B------:R-:W-:Y:S01]  /*1d70*/  LOP3.LUT R37, R10, 0x30, RZ, 0xfc, !PT ;  /* 0x000000300a257812 */ /* 0x000fe200078efcff */
[--C-:B------:R-:W-:Y:S01]  /*1d80*/  @!P2 IMAD.IADD R50, R50, 0x1, -R7.reuse ;  /* 0x000000013232a824 */ /* 0x100fe200078e0a07 */
[C---:B------:R-:W-:Y:S01]  /*1d90*/  ISETP.GT.U32.AND P2, PT, R7.reuse, R56, PT ;  /* 0x000000380700720c */ /* 0x040fe20003f44070 */
[C---:B------:R-:W-:Y:S01]  /*1da0*/  IMAD R58, R7.reuse, R9, R58 ;  /* 0x00000009073a7224 */ /* 0x040fe200078e023a */
[----:B------:R-:W-:Y:S01]  /*1db0*/  IABS R60, R37 ;  /* 0x00000025003c7213 */ /* 0x000fe20000000000 */
[--C-:B------:R-:W-:Y:S02]  /*1dc0*/  @!P6 IMAD.IADD R54, R54, 0x1, -R7.reuse ;  /* 0x000000013636e824 */ /* 0x100fe400078e0a07 */
[----:B------:R-:W-:Y:S01]  /*1dd0*/  @!P0 IMAD.IADD R52, R52, 0x1, -R7 ;  /* 0x0000000134348824 */ /* 0x000fe200078e0a07 */
[----:B------:R-:W-:Y:S01]  /*1de0*/  ISETP.GT.U32.AND P6, PT, R7, R58, PT ;  /* 0x0000003a0700720c */ /* 0x000fe20003fc4070 */
[----:B------:R-:W-:Y:S01]  /*1df0*/  IMAD.HI.U32 R9, R8, R60, RZ ;  /* 0x0000003c08097227 */ /* 0x000fe200078e00ff */
[----:B------:R-:W-:-:S02]  /*1e00*/  ISETP.GE.AND P0, PT, R35, RZ, PT ;  /* 0x000000ff2300720c */ /* 0x000fc40003f06270 */
[C---:B------:R-:W-:Y:S01]  /*1e10*/  ISETP.GT.U32.AND P5, PT, R7.reuse, R52, PT ;  /* 0x000000340700720c */ /* 0x040fe20003fa4070 */
[----:B------:R-:W-:Y:S01]  /*1e20*/  IMAD.MOV R11, RZ, RZ, -R9 ;  /* 0x000000ffff0b7224 */ /* 0x000fe200078e0a09 */
[----:B------:R-:W-:Y:S01]  /*1e30*/  LOP3.LUT R35, R10, 0x3e, RZ, 0xfc, !PT ;  /* 0x0000003e0a237812 */ /* 0x000fe200078efcff */
[----:B------:R-:W-:Y:S02]  /*1e40*/  @!P2 IMAD.IADD R56, R56, 0x1, -R7 ;  /* 0x000000013838a824 */ /* 0x000fe400078e0a07 */
[C---:B------:R-:W-:Y:S02]  /*1e50*/  IMAD R60, R7.reuse, R11, R60 ;  /* 0x0000000b073c7224 */ /* 0x040fe400078e023c */
[----:B------:R-:W-:Y:S01]  /*1e60*/  IMAD.HI.U32 R9, R8, R62, RZ ;  /* 0x0000003e08097227 */ /* 0x000fe200078e00ff */
[----:B------:R-:W-:-:S03]  /*1e70*/  ISETP.GT.U32.AND P2, PT, R7, R56, PT ;  /* 0x000000380700720c */ /* 0x000fc60003f44070 */
[--C-:B------:R-:W-:Y:S01]  /*1e80*/  @!P6 IMAD.IADD R58, R58, 0x1, -R7.reuse ;  /* 0x000000013a3ae824 */ /* 0x100fe200078e0a07 */
[----:B------:R-:W-:Y:S01]  /*1e90*/  ISETP.GT.U32.AND P6, PT, R7, R60, PT ;  /* 0x0000003c0700720c */ /* 0x000fe20003fc4070 */
[----:B------:R-:W-:Y:S01]  /*1ea0*/  @!P5 IMAD.IADD R52, R52, 0x1, -R7 ;  /* 0x000000013434d824 */ /* 0x000fe200078e0a07 */
[----:B------:R-:W-:Y:S01]  /*1eb0*/  ISETP.GE.AND P5, PT, R39, RZ, PT ;  /* 0x000000ff2700720c */ /* 0x000fe20003fa6270 */
[----:B------:R-:W-:Y:S01]  /*1ec0*/  IMAD.MOV R11, RZ, RZ, -R9 ;  /* 0x000000ffff0b7224 */ /* 0x000fe200078e0a09 */
[----:B------:R-:W-:Y:S01]  /*1ed0*/  LOP3.LUT R39, R10, 0x34, RZ, 0xfc, !PT ;  /* 0x000000340a277812 */ /* 0x000fe200078efcff */
[--C-:B------:R-:W-:Y:S01]  /*1ee0*/  @!P3 IMAD.IADD R48, R48, 0x1, -R7.reuse ;  /* 0x000000013030b824 */ /* 0x100fe200078e0a07 */
[----:B------:R-:W-:Y:S01]  /*1ef0*/  ISETP.GE.AND P3, PT, R33, RZ, PT ;  /* 0x000000ff2100720c */ /* 0x000fe20003f66270 */
[----:B------:R-:W-:Y:S01]  /*1f00*/  IMAD R62, R7, R11, R62 ;  /* 0x0000000b073e7224 */ /* 0x000fe200078e023e */
[----:B------:R-:W-:Y:S01]  /*1f10*/  IABS R64, R39 ;  /* 0x0000002700407213 */ /* 0x000fe20000000000 */
[--C-:B------:R-:W-:Y:S01]  /*1f20*/  @!P2 IMAD.IADD R56, R56, 0x1, -R7.reuse ;  /* 0x000000013838a824 */ /* 0x100fe200078e0a07 */
[----:B------:R-:W-:Y:S01]  /*1f30*/  ISETP.GE.AND P2, PT, R41, RZ, PT ;  /* 0x000000ff2900720c */ /* 0x000fe20003f46270 */
[----:B------:R-:W-:Y:S01]  /*1f40*/  @!P0 IMAD.MOV R50, RZ, RZ, -R50 ;  /* 0x000000ffff328224 */ /* 0x000fe200078e0a32 */
[----:B------:R-:W-:Y:S01]  /*1f50*/  LOP3.LUT R41, R10, 0x36, RZ, 0xfc, !PT ;  /* 0x000000360a297812 */ /* 0x000fe200078efcff */
[----:B------:R-:W-:Y:S01]  /*1f60*/  @!P6 IMAD.IADD R60, R60, 0x1, -R7 ;  /* 0x000000013c3ce824 */ /* 0x000fe200078e0a07 */
[----:B------:R-:W-:Y:S01]  /*1f70*/  ISETP.GT.U32.AND P6, PT, R7, R62, PT ;  /* 0x0000003e0700720c */ /* 0x000fe20003fc4070 */
[----:B------:R-:W-:Y:S01]  /*1f80*/  IMAD.HI.U32 R9, R8, R64, RZ ;  /* 0x0000004008097227 */ /* 0x000fe200078e00ff */
[----:B------:R-:W-:-:S02]  /*1f90*/  IABS R66, R41 ;  /* 0x0000002900427213 */ /* 0x000fc40000000000 */
[----:B------:R-:W-:Y:S01]  /*1fa0*/  IABS R33, R51 ;  /* 0x0000003300217213 */ /* 0x000fe20000000000 */
[----:B------:R-:W-:Y:S01]  /*1fb0*/  IMAD.MOV R11, RZ, RZ, -R9 ;  /* 0x000000ffff0b7224 */ /* 0x000fe200078e0a09 */
[----:B------:R-:W-:Y:S01]  /*1fc0*/  ISETP.GT.U32.AND P0, PT, R7, R60, PT ;  /* 0x0000003c0700720c */ /* 0x000fe20003f04070 */
[----:B------:R-:W-:-:S04]  /*1fd0*/  IMAD.HI.U32 R9, R8, R66, RZ ;  /* 0x0000004208097227 */ /* 0x000fc800078e00ff */
[C---:B------:R-:W-:Y:S02]  /*1fe0*/  IMAD R64, R7.reuse, R11, R64 ;  /* 0x0000000b07407224 */ /* 0x040fe400078e0240 */
[----:B------:R-:W-:Y:S02]  /*1ff0*/  @!P6 IMAD.IADD R62, R62, 0x1, -R7 ;  /* 0x000000013e3ee824 */ /* 0x000fe400078e0a07 */
[----:B------:R-:W-:Y:S01]  /*2000*/  IMAD.MOV R9, RZ, RZ, -R9 ;  /* 0x000000ffff097224 */ /* 0x000fe200078e0a09 */
[----:B------:R-:W-:Y:S01]  /*2010*/  ISETP.GT.U32.AND P6, PT, R7, R64, PT ;  /* 0x000000400700720c */ /* 0x000fe20003fc4070 */
[----:B------:R-:W-:-:S04]  /*2020*/  IMAD.HI.U32 R11, R8, R31, RZ ;  /* 0x0000001f080b7227 */ /* 0x000fc800078e00ff */
[----:B------:R-:W-:Y:S02]  /*2030*/  IMAD R66, R7, R9, R66 ;  /* 0x0000000907427224 */ /* 0x000fe400078e0242 */
[----:B------:R-:W-:-:S04]  /*2040*/  IMAD.HI.U32 R9, R8, R13, RZ ;  /* 0x0000000d08097227 */ /* 0x000fc800078e00ff */
[----:B------:R-:W-:-:S04]  /*2050*/  IMAD.HI.U32 R10, R8, R33, RZ ;  /* 0x00000021080a7227 */ /* 0x000fc800078e00ff */
[----:B------:R-:W-:Y:S01]  /*2060*/  @!P3 IMAD.MOV R48, RZ, RZ, -R48 ;  /* 0x000000ffff30b224 */ /* 0x000fe200078e0a30 */
[C---:B------:R-:W-:Y:S01]  /*2070*/  ISETP.GT.U32.AND P3, PT, R7.reuse, R58, PT ;  /* 0x0000003a0700720c */ /* 0x040fe20003f64070 */
[----:B------:R-:W-:Y:S02]  /*2080*/  IMAD.MOV R68, RZ, RZ, -R9 ;  /* 0x000000ffff447224 */ /* 0x000fe400078e0a09 */
[----:B------:R-:W-:Y:S01]  /*2090*/  IMAD.MOV R70, RZ, RZ, -R11 ;  /* 0x000000ffff467224 */ /* 0x000fe200078e0a0b */
[----:B------:R-:W-:Y:S01]  /*20a0*/  IABS R11, R35 ;  /* 0x00000023000b7213 */ /* 0x000fe20000000000 */
[----:B------:R-:W-:Y:S02]  /*20b0*/  IMAD.MOV R88, RZ, RZ, -R10 ;  /* 0x000000ffff587224 */ /* 0x000fe400078e0a0a */
[C---:B------:R-:W-:Y:S02]  /*20c0*/  IMAD R10, R7.reuse, R68, R13 ;  /* 0x00000044070a7224 */ /* 0x040fe400078e020d */
[----:B------:R-:W-:Y:S01]  /*20d0*/  @!P6 IMAD.IADD R64, R64, 0x1, -R7 ;  /* 0x000000014040e824 */ /* 0x000fe200078e0a07 */
[C---:B------:R-:W-:Y:S01]  /*20e0*/  ISETP.GT.U32.AND P6, PT, R7.reuse, R62, PT ;  /* 0x0000003e0700720c */ /* 0x040fe20003fc4070 */
[----:B------:R-:W-:Y:S01]  /*20f0*/  @!P5 IMAD.MOV R54, RZ, RZ, -R54 ;  /* 0x000000ffff36d224 */ /* 0x000fe200078e0a36 */
[C---:B------:R-:W-:Y:S01]  /*2100*/  ISETP.GT.U32.AND P5, PT, R7.reuse, R66, PT ;  /* 0x000000420700720c */ /* 0x040fe20003fa4070 */
[----:B------:R-:W-:Y:S01]  /*2110*/  IMAD.HI.U32 R8, R8, R11, RZ ;  /* 0x0000000b08087227 */ /* 0x000fe200078e00ff */
[----:B------:R-:W0:Y:S03]  /*2120*/  LDS R13, [UR9] ;  /* 0x00000009ff0d7984 */ /* 0x000e260008000800 */
[----:B------:R-:W-:Y:S01]  /*2130*/  @!P4 IMAD.MOV R52, RZ, RZ, -R52 ;  /* 0x000000ffff34c224 */ /* 0x000fe200078e0a34 */
[C---:B------:R-:W-:Y:S01]  /*2140*/  ISETP.GT.U32.AND P4, PT, R7.reuse, R64, PT ;  /* 0x000000400700720c */ /* 0x040fe20003f84070 */
[----:B------:R-:W-:Y:S01]  /*2150*/  @!P2 IMAD.MOV R56, RZ, RZ, -R56 ;  /* 0x000000ffff38a224 */ /* 0x000fe200078e0a38 */
[C---:B------:R-:W-:Y:S01]  /*2160*/  ISETP.GT.U32.AND P2, PT, R7.reuse, R10, PT ;  /* 0x0000000a0700720c */ /* 0x040fe20003f44070 */
[----:B------:R-:W-:-:S02]  /*2170*/  IMAD R68, R7, R70, R31 ;  /* 0x0000004607447224 */ /* 0x000fc400078e021f */
[----:B------:R-:W-:Y:S02]  /*2180*/  IMAD.MOV R8, RZ, RZ, -R8 ;  /* 0x000000ffff087224 */ /* 0x000fe400078e0a08 */
[----:B------:R-:W-:Y:S01]  /*2190*/  @!P3 IMAD.IADD R58, R58, 0x1, -R7 ;  /* 0x000000013a3ab824 */ /* 0x000fe200078e0a07 */
[C---:B------:R-:W-:Y:S01]  /*21a0*/  ISETP.GT.U32.AND P3, PT, R7.reuse, R68, PT ;  /* 0x000000440700720c */ /* 0x040fe20003f64070 */
[C---:B------:R-:W-:Y:S02]  /*21b0*/  IMAD R70, R7.reuse, R88, R33 ;  /* 0x0000005807467224 */ /* 0x040fe400078e0221 */
[C---:B------:R-:W-:Y:S02]  /*21c0*/  IMAD R8, R7.reuse, R8, R11 ;  /* 0x0000000807087224 */ /* 0x040fe400078e020b */
[--C-:B------:R-:W-:Y:S01]  /*21d0*/  @!P6 IMAD.IADD R62, R62, 0x1, -R7.reuse ;  /* 0x000000013e3ee824 */ /* 0x100fe200078e0a07 */
[C---:B------:R-:W-:Y:S01]  /*21e0*/  ISETP.GT.U32.AND P6, PT, R7.reuse, R70, PT ;  /* 0x000000460700720c */ /* 0x040fe20003fc4070 */
[--C-:B------:R-:W-:Y:S01]  /*21f0*/  @!P5 IMAD.IADD R66, R66, 0x1, -R7.reuse ;  /* 0x000000014242d824 */ /* 0x100fe200078e0a07 */
[----:B------:R-:W-:Y:S01]  /*2200*/  ISETP.GT.U32.AND P5, PT, R7, R8, PT ;  /* 0x000000080700720c */ /* 0x000fe20003fa4070 */
[--C-:B------:R-:W-:Y:S01]  /*2210*/  @!P0 IMAD.IADD R60, R60, 0x1, -R7.reuse ;  /* 0x000000013c3c8824 */ /* 0x100fe200078e0a07 */
[----:B------:R-:W-:Y:S01]  /*2220*/  ISETP.GE.AND P0, PT, R43, RZ, PT ;  /* 0x000000ff2b00720c */ /* 0x000fe20003f06270 */
[--C-:B------:R-:W-:Y:S01]  /*2230*/  @!P4 IMAD.IADD R64, R64, 0x1, -R7.reuse ;  /* 0x000000014040c824 */ /* 0x100fe200078e0a07 */
[----:B------:R-:W-:Y:S01]  /*2240*/  ISETP.GE.AND P4, PT, R37, RZ, PT ;  /* 0x000000ff2500720c */ /* 0x000fe20003f86270 */
[--C-:B------:R-:W-:Y:S01]  /*2250*/  @!P2 IMAD.IADD R10, R10, 0x1, -R7.reuse ;  /* 0x000000010a0aa824 */ /* 0x100fe200078e0a07 */
[----:B------:R-:W-:Y:S01]  /*2260*/  ISETP.GE.AND P2, PT, R45, RZ, PT ;  /* 0x000000ff2d00720c */ /* 0x000fe20003f46270 */
[----:B------:R-:W-:Y:S01]  /*2270*/  @!P3 IMAD.IADD R68, R68, 0x1, -R7 ;  /* 0x000000014444b824 */ /* 0x000fe200078e0a07 */
[----:B------:R-:W-:Y:S01]  /*2280*/  ISETP.GE.AND P3, PT, R39, RZ, PT ;  /* 0x000000ff2700720c */ /* 0x000fe20003f66270 */
[----:B------:R-:W-:-:S02]  /*2290*/  IMAD.SHL.U32 R9, R143, 0x200000, RZ ;  /* 0x002000008f097824 */ /* 0x000fc400078e00ff */
[--C-:B------:R-:W-:Y:S01]  /*22a0*/  @!P6 IMAD.IADD R70, R70, 0x1, -R7.reuse ;  /* 0x000000014646e824 */ /* 0x100fe200078e0a07 */
[----:B------:R-:W-:Y:S01]  /*22b0*/  ISETP.GT.U32.AND P6, PT, R7, R68, PT ;  /* 0x000000440700720c */ /* 0x000fe20003fc4070 */
[--C-:B------:R-:W-:Y:S01]  /*22c0*/  @!P5 IMAD.IADD R8, R8, 0x1, -R7.reuse ;  /* 0x000000010808d824 */ /* 0x100fe200078e0a07 */
[----:B------:R-:W-:Y:S01]  /*22d0*/  LOP3.LUT R9, R9, 0x600000, RZ, 0xc0, !PT ;  /* 0x0060000009097812 */ /* 0x000fe200078ec0ff */
[----:B------:R-:W-:Y:S01]  /*22e0*/  @!P0 IMAD.MOV R58, RZ, RZ, -R58 ;  /* 0x000000ffff3a8224 */ /* 0x000fe200078e0a3a */
[C---:B------:R-:W-:Y:S01]  /*22f0*/  ISETP.GT.U32.AND P0, PT, R7.reuse, R66, PT ;  /* 0x000000420700720c */ /* 0x040fe20003f04070 */
[----:B------:R-:W-:Y:S01]  /*2300*/  @!P4 IMAD.MOV R60, RZ, RZ, -R60 ;  /* 0x000000ffff3cc224 */ /* 0x000fe200078e0a3c */
[C---:B------:R-:W-:Y:S01]  /*2310*/  ISETP.GT.U32.AND P4, PT, R7.reuse, R10, PT ;  /* 0x0000000a0700720c */ /* 0x040fe20003f84070 */
[----:B------:R-:W-:Y:S01]  /*2320*/  @!P2 IMAD.MOV R62, RZ, RZ, -R62 ;  /* 0x000000ffff3ea224 */ /* 0x000fe200078e0a3e */
[C---:B------:R-:W-:Y:S01]  /*2330*/  ISETP.GT.U32.AND P5, PT, R7.reuse, R70, PT ;  /* 0x000000460700720c */ /* 0x040fe20003fa4070 */
[----:B------:R-:W-:Y:S01]  /*2340*/  @!P3 IMAD.MOV R64, RZ, RZ, -R64 ;  /* 0x000000ffff40b224 */ /* 0x000fe200078e0a40 */
[----:B------:R-:W-:Y:S01]  /*2350*/  ISETP.GT.U32.AND P2, PT, R7, R8, PT ;  /* 0x000000080700720c */ /* 0x000fe20003f44070 */
[----:B------:R-:W-:Y:S01]  /*2360*/  IMAD R15, R15, 0x1000, R72 ;  /* 0x000010000f0f7824 */ /* 0x000fe200078e0248 */
[----:B------:R-:W-:Y:S01]  /*2370*/  ISETP.GE.AND P3, PT, R41, RZ, PT ;  /* 0x000000ff2900720c */ /* 0x000fe20003f66270 */
[--C-:B------:R-:W-:Y:S01]  /*2380*/  @!P6 IMAD.IADD R68, R68, 0x1, -R7.reuse ;  /* 0x000000014444e824 */ /* 0x100fe200078e0a07 */
[----:B------:R-:W-:Y:S01]  /*2390*/  R2UR UR10, R9 ;  /* 0x00000000090a72ca */ /* 0x000fe200000e0000 */
[----:B------:R-:W-:Y:S01]  /*23a0*/  VIADD R9, R4, 0xffffffe0 ;  /* 0xffffffe004097836 */ /* 0x000fe20000000000 */
[----:B------:R-:W-:Y:S01]  /*23b0*/  BAR.SYNC.DEFER_BLOCKING 0x0 ;  /* 0x0000000000007b1d */ /* 0x000fe20000010000 */
[--C-:B------:R-:W-:Y:S01]  /*23c0*/  @!P0 IMAD.IADD R66, R66, 0x1, -R7.reuse ;  /* 0x0000000142428824 */ /* 0x100fe200078e0a07 */
[----:B------:R-:W-:Y:S01]  /*23d0*/  ISETP.GE.AND P0, PT, R47, RZ, PT ;  /* 0x000000ff2f00720c */ /* 0x000fe20003f06270 */
[--C-:B------:R-:W-:Y:S01]  /*23e0*/  @!P4 IMAD.IADD R10, R10, 0x1, -R7.reuse ;  /* 0x000000010a0ac824 */ /* 0x100fe200078e0a07 */
[----:B------:R-:W-:Y:S01]  /*23f0*/  ISETP.GE.AND P4, PT, R49, RZ, PT ;  /* 0x000000ff3100720c */ /* 0x000fe20003f86270 */
[--C-:B------:R-:W-:Y:S01]  /*2400*/  @!P5 IMAD.IADD R70, R70, 0x1, -R7.reuse ;  /* 0x000000014646d824 */ /* 0x100fe200078e0a07 */
[----:B------:R-:W-:Y:S01]  /*2410*/  ISETP.GE.AND P6, PT, R51, RZ, PT ;  /* 0x000000ff3300720c */ /* 0x000fe20003fc6270 */
[----:B------:R-:W-:Y:S01]  /*2420*/  @!P2 IMAD.IADD R8, R8, 0x1, -R7 ;  /* 0x000000010808a824 */ /* 0x000fe200078e0a07 */
[----:B------:R-:W-:Y:S01]  /*2430*/  ISETP.GE.U32.AND P2, PT, R9, 0x7fffffa1, PT ;  /* 0x7fffffa10900780c */ /* 0x000fe20003f46070 */
[C---:B------:R-:W-:Y:S01]  /*2440*/  VIADD R7, R4.reuse, 0xfffffffe ;  /* 0xfffffffe04077836 */ /* 0x040fe20000000000 */
[----:B------:R-:W-:Y:S01]  /*2450*/  ISETP.GE.AND P5, PT, R35, RZ, PT ;  /* 0x000000ff2300720c */ /* 0x000fe20003fa6270 */
[----:B------:R-:W-:Y:S01]  /*2460*/  @!P3 IMAD.MOV R66, RZ, RZ, -R66 ;  /* 0x000000ffff42b224 */ /* 0x000fe200078e0a42 */
[----:B0-----:R-:W-:Y:S01]  /*2470*/  R2UR UR8, R13 ;  /* 0x000000000d0872ca */ /* 0x001fe200000e0000 */
[----:B------:R-:W-:Y:S01]  /*2480*/  VIADD R9, R4, 0xfffffff0 ;  /* 0xfffffff004097836 */ /* 0x000fe20000000000 */
[----:B------:R-:W-:Y:S01]  /*2490*/  ISETP.GE.U32.AND P3, PT, R7, 0x7fffffbf, PT ;  /* 0x7fffffbf0700780c */ /* 0x000fe20003f66070 */
[----:B------:R-:W-:Y:S01]  /*24a0*/  @!P0 IMAD.MOV R10, RZ, RZ, -R10 ;  /* 0x000000ffff0a8224 */ /* 0x000fe200078e0a0a */
[----:B------:R-:W-:Y:S01]  /*24b0*/  SEL R7, RZ, 0x1, P2 ;  /* 0x00000001ff077807 */ /* 0x000fe20001000000 */
[----:B------:R-:W-:Y:S01]  /*24c0*/  @!P4 IMAD.MOV R68, RZ, RZ, -R68 ;  /* 0x000000ffff44c224 */ /* 0x000fe200078e0a44 */
[----:B------:R-:W-:Y:S01]  /*24d0*/  ISETP.NE.AND P4, PT, R25, RZ, PT ;  /* 0x000000ff1900720c */ /* 0x000fe20003f85270 */
[----:B------:R-:W-:Y:S01]  /*24e0*/  @!P6 IMAD.MOV R70, RZ, RZ, -R70 ;  /* 0x000000ffff46e224 */ /* 0x000fe200078e0a46 */
[----:B------:R-:W-:Y:S01]  /*24f0*/  ISETP.GE.U32.AND P0, PT, R9, 0x7fffffb1, PT ;  /* 0x7fffffb10900780c */ /* 0x000fe20003f06070 */
[----:B------:R-:W-:-:S02]  /*2500*/  IMAD.IADD R7, R7, 0x1, R86 ;  /* 0x0000000107077824 */ /* 0x000fc400078e0256 */
[----:B------:R-:W-:-:S03]  /*2510*/  @!P5 IMAD.MOV R8, RZ, RZ, -R8 ;  /* 0x000000ffff08d224 */ /* 0x000fc600078e0a08 */
[----:B------:R-:W-:-:S04]  /*2520*/  LOP3.LUT R7, R7, 0x3, RZ, 0xc0, !PT ;  /* 0x0000000307077812 */ /* 0x000fc800078ec0ff */
[----:B------:R-:W-:Y:S02]  /*2530*/  IADD3 R29, PT, PT, R7, R84, R29 ;  /* 0x00000054071d7210 */ /* 0x000fe40007ffe01d */
[----:B------:R-:W-:Y:S02]  /*2540*/  LOP3.LUT R7, RZ, R25, RZ, 0x33, !PT ;  /* 0x00000019ff077212 */ /* 0x000fe400078e33ff */
[----:B------:R-:W-:Y:S02]  /*2550*/  LOP3.LUT R74, R29, 0xf, RZ, 0xc0, !PT ;  /* 0x0000000f1d4a7812 */ /* 0x000fe400078ec0ff */
[C---:B------:R-:W-:Y:S02]  /*2560*/  SEL R135, R7.reuse, R12, !P4 ;  /* 0x0000000c07877207 */ /* 0x040fe40006000000 */
[----:B------:R-:W-:Y:S01]  /*2570*/  SEL R136, R7, R14, !P4 ;  /* 0x0000000e07887207 */ /* 0x000fe20006000000 */
[----:B------:R-:W-:Y:S01]  /*2580*/  IMAD R23, R23, 0x10, R74 ;  /* 0x0000001017177824 */ /* 0x000fe200078e024a */
[----:B------:R-:W-:-:S02]  /*2590*/  SEL R138, R7, R16, !P4 ;  /* 0x00000010078a7207 */ /* 0x000fc40006000000 */
[C---:B------:R-:W-:Y:S02]  /*25a0*/  SEL R125, R7.reuse, R18, !P4 ;  /* 0x00000012077d7207 */ /* 0x040fe40006000000 */
[C---:B------:R-:W-:Y:S02]  /*25b0*/  SEL R140, R7.reuse, R20, !P4 ;  /* 0x00000014078c7207 */ /* 0x040fe40006000000 */
[C---:B------:R-:W-:Y:S02]  /*25c0*/  SEL R155, R7.reuse, R22, !P4 ;  /* 0x00000016079b7207 */ /* 0x040fe40006000000 */
[C---:B------:R-:W-:Y:S02]  /*25d0*/  SEL R145, R7.reuse, R24, !P4 ;  /* 0x0000001807917207 */ /* 0x040fe40006000000 */
[C---:B------:R-:W-:Y:S02]  /*25e0*/  SEL R144, R7.reuse, R26, !P4 ;  /* 0x0000001a07907207 */ /* 0x040fe40006000000 */
        /* <DEDUP_REMOVED lines=23> */
[----:B------:R-:W-:Y:S01]  /*2760*/  SEL R132, R7, R8, !P4 ;  /* 0x0000000807847207 */ /* 0x000fe20006000000 */
[----:B------:R-:W-:Y:S01]  /*2770*/  VIADD R7, R4, 0xffffffff ;  /* 0xffffffff04077836 */ /* 0x000fe20000000000 */
[----:B---3--:R-:W-:Y:S06]  /*2780*/  BRA.U UP0, `(.L_x_5) ;  /* 0x0000000100187547 */ /* 0x008fec000b800000 */
[----:B------:R-:W-:Y:S01]  /*2790*/  ELECT P4, URZ, PT ;  /* 0x0000000000ff782f */ /* 0x000fe20003880000 */
[----:B------:R-:W-:Y:S01]  /*27a0*/  IMAD.MOV.U32 R5, RZ, RZ, 0x1 ;  /* 0x00000001ff057424 */ /* 0x000fe200078e00ff */
[----:B------:R-:W-:Y:S01]  /*27b0*/  UMOV UR5, 0x40 ;  /* 0x0000004000057882 */ /* 0x000fe20000000000 */
[----:B------:R-:W-:Y:S01]  /*27c0*/  UVIRTCOUNT.DEALLOC.SMPOOL 0x80 ;  /* 0x000000800000784c */ /* 0x000fe20000000000 */
[----:B------:R-:W-:-:S09]  /*27d0*/  ULEA UR5, UR4, UR5, 0x18 ;  /* 0x0000000504057291 */ /* 0x000fd2000f8ec0ff */
[----:B------:R0:W-:Y:S03]  /*27e0*/  @P4 STS.U8 [UR5], R5 ;  /* 0x00000005ff004988 */ /* 0x0001e60008000005 */
.L_x_5:
[----:B------:R-:W-:Y:S01]  /*27f0*/  UIADD3 UR10, UPT, UPT, UR8, UR10, URZ ;  /* 0x0000000a080a7290 */ /* 0x000fe2000fffe0ff */
[----:B------:R-:W-:Y:S01]  /*2800*/  IMAD.SHL.U32 R114, R115, 0x2, RZ ;  /* 0x0000000273727824 */ /* 0x000fe200078e00ff */
[----:B------:R-:W-:Y:S01]  /*2810*/  VOTEU.ALL UP1, P1 ;  /* 0x0000000000ff7886 */ /* 0x000fe20000820000 */
[----:B------:R-:W-:Y:S01]  /*2820*/  UIADD3 UR6, UPT, UPT, UR9, 0x4000, URZ ;  /* 0x0000400009067890 */ /* 0x000fe2000fffe0ff */
[----:B------:R-:W-:Y:S01]  /*2830*/  ISETP.GE.U32.AND P4, PT, R7, 0x7fffffc0, PT ;  /* 0x7fffffc00700780c */ /* 0x000fe20003f86070 */
[----:B------:R-:W-:Y:S01]  /*2840*/  VOTEU.ALL UP2, P1 ;  /* 0x0000000000ff7886 */ /* 0x000fe20000840000 */
[C---:B------:R-:W-:Y:S01]  /*2850*/  IADD3 R117, P5, PT, R114.reuse, UR12, RZ ;  /* 0x0000000c72757c10 */ /* 0x040fe2000ffbe0ff */
[----:B------:R-:W-:Y:S01]  /*2860*/  VIADD R88, R114, UR12 ;  /* 0x0000000c72587c36 */ /* 0x000fe20008000000 */
[----:B------:R-:W-:-:S04]  /*2870*/  @!UP1 UIADD3 UR4, UPT, UPT, -UR7, 0x100000, URZ ;  /* 0x0010000007049890 */ /* 0x000fc8000fffe1ff */
[----:B------:R-:W-:Y:S02]  /*2880*/  @!UP1 USHF.L.U32 UR5, UR4, 0xb, URZ ;  /* 0x0000000b04059899 */ /* 0x000fe400080006ff */
[----:B------:R-:W-:Y:S01]  /*2890*/  @!UP1 USHF.L.U32 UR4, UR4, 0x1, URZ ;  /* 0x0000000104049899 */ /* 0x000fe200080006ff */
[----:B------:R-:W-:Y:S01]  /*28a0*/  STTM.x64 tmem[UR10], RZ ;  /* 0x000000ff000079ed */ /* 0x000fe2000834000a */
[----:B------:R-:W1:Y:S02]  /*28b0*/  FENCE.VIEW.ASYNC.T ;  /* 0x00000000000073c6 */ /* 0x000e640000000200 */
[----:B-1----:R-:W-:Y:S01]  /*28c0*/  BAR.SYNC.DEFER_BLOCKING 0x0 ;  /* 0x0000000000007b1d */ /* 0x002fe20000010000 */
[----:B------:R-:W-:Y:S01]  /*28d0*/  LOP3.LUT R6, R23, 0xff, RZ, 0xc0, !PT ;  /* 0x000000ff17067812 */ /* 0x000fe200078ec0ff */
[C---:B------:R-:W-:Y:S01]  /*28e0*/  IMAD R11, R214.reuse, 0x1e, RZ ;  /* 0x0000001ed60b7824 */ /* 0x040fe200078e02ff */
[----:B------:R-:W-:Y:S02]  /*28f0*/  PRMT R123, RZ, 0x7610, R123 ;  /* 0x00007610ff7b7816 */ /* 0x000fe4000000007b */
[----:B------:R-:W-:Y:S01]  /*2900*/  LEA.HI.X.SX32 R89, R115, UR13, 0x1, P5 ;  /* 0x0000000d73597c11 */ /* 0x000fe2000a8f0eff */
[----:B------:R-:W-:Y:S01]  /*2910*/  IMAD.IADD R6, R15, 0x1, R6 ;  /* 0x000000010f067824 */ /* 0x000fe200078e0206 */
[----:B------:R-:W1:Y:S02]  /*2920*/  FENCE.VIEW.ASYNC.S ;  /* 0x00000000000073c6 */ /* 0x000e640000000000 */
[----:B-1----:R1:W2:Y:S02]  /*2930*/  @!UP2 SYNCS.EXCH.64 URZ, [UR6], UR4 ;  /* 0x0000000406ffa5b2 */ /* 0x0022a40008000100 */
[----:B--2---:R-:W-:Y:S01]  /*2940*/  BAR.SYNC.DEFER_BLOCKING 0x0 ;  /* 0x0000000000007b1d */ /* 0x004fe20000010000 */
[----:B------:R-:W-:-:S02]  /*2950*/  IMAD.SHL.U32 R100, R214, 0x2, RZ ;  /* 0x00000002d6647824 */ /* 0x000fc400078e00ff */
[----:B0-----:R-:W-:Y:S01]  /*2960*/  IMAD R5, R214, 0xf, RZ ;  /* 0x0000000fd6057824 */ /* 0x001fe200078e02ff */
[----:B------:R-:W-:Y:S01]  /*2970*/  LOP3.LUT R95, R6, 0xffff, RZ, 0xc0, !PT ;  /* 0x0000ffff065f7812 */ /* 0x000fe200078ec0ff */
[----:B------:R-:W-:Y:S01]  /*2980*/  VIADD R7, R4, 0xfffffffd ;  /* 0xfffffffd04077836 */ /* 0x000fe20000000000 */
[----:B------:R-:W-:Y:S02]  /*2990*/  IADD3 R6, P5, PT, R100, R117, RZ ;  /* 0x0000007564067210 */ /* 0x000fe40007fbe0ff */
[----:B------:R-:W-:Y:S01]  /*29a0*/  PRMT R122, RZ, 0x7610, R122 ;  /* 0x00007610ff7a7816 */ /* 0x000fe2000000007a */
[----:B------:R-:W-:Y:S01]  /*29b0*/  IMAD R10, R214, 0x22, RZ ;  /* 0x00000022d60a7824 */ /* 0x000fe200078e02ff */
[----:B------:R-:W-:Y:S01]  /*29c0*/  PRMT R91, RZ, 0x7610, R91 ;  /* 0x00007610ff5b7816 */ /* 0x000fe2000000005b */
[----:B------:R-:W-:Y:S01]  /*29d0*/  VIADD R15, R4, 0xfffffffb ;  /* 0xfffffffb040f7836 */ /* 0x000fe20000000000 */
[----:B------:R-:W-:Y:S02]  /*29e0*/  SHF.R.U32.HI R8, RZ, 0xe, R95 ;  /* 0x0000000eff087819 */ /* 0x000fe4000001165f */
[----:B------:R-:W-:Y:S01]  /*29f0*/  PRMT R120, RZ, 0x7610, R120 ;  /* 0x00007610ff787816 */ /* 0x000fe20000000078 */
[C---:B------:R-:W-:Y:S01]  /*2a00*/  IMAD.SHL.U32 R101, R214.reuse, 0x4, RZ ;  /* 0x00000004d6657824 */ /* 0x040fe200078e00ff */
[----:B------:R-:W-:Y:S01]  /*2a10*/  PRMT R87, RZ, 0x7610, R87 ;  /* 0x00007610ff577816 */ /* 0x000fe20000000057 */
[----:B------:R-:W-:Y:S01]  /*2a20*/  IMAD R26, R214, 0x12, RZ ;  /* 0x00000012d61a7824 */ /* 0x000fe200078e02ff */
[----:B------:R-:W-:-:S02]  /*2a30*/  PRMT R85, RZ, 0x7610, R85 ;  /* 0x00007610ff557816 */ /* 0x000fc40000000055 */
[----:B------:R-:W-:Y:S01]  /*2a40*/  PRMT R121, RZ, 0x7610, R121 ;  /* 0x00007610ff797816 */ /* 0x000fe20000000079 */
[C---:B------:R-:W-:Y:S01]  /*2a50*/  IMAD R102, R214.reuse, 0xa, RZ ;  /* 0x0000000ad6667824 */ /* 0x040fe200078e02ff */
[----:B------:R-:W-:Y:S02]  /*2a60*/  PRMT R84, RZ, 0x7610, R84 ;  /* 0x00007610ff547816 */ /* 0x000fe40000000054 */
[----:B------:R-:W-:Y:S01]  /*2a70*/  PRMT R94, RZ, 0x7610, R94 ;  /* 0x00007610ff5e7816 */ /* 0x000fe2000000005e */
[----:B------:R-:W5:Y:S01]  /*2a80*/  @!P4 LDG.E.U16 R123, desc[UR22][R88.64] ;  /* 0x00000016587bc981 */ /* 0x000f62000c1e1500 */
[----:B------:R-:W-:Y:S01]  /*2a90*/  IADD3 R12, P4, PT, R11, R117, RZ ;  /* 0x000000750b0c7210 */ /* 0x000fe20007f9e0ff */
[----:B------:R-:W-:Y:S01]  /*2aa0*/  IMAD R27, R214, 0x2a, RZ ;  /* 0x0000002ad61b7824 */ /* 0x000fe200078e02ff */
[----:B------:R-:W-:Y:S01]  /*2ab0*/  PRMT R83, RZ, 0x7610, R83 ;  /* 0x00007610ff537816 */ /* 0x000fe20000000053 */
[----:B------:R-:W-:Y:S01]  /*2ac0*/  VIADD R19, R4, 0xfffffffa ;  /* 0xfffffffa04137836 */ /* 0x000fe20000000000 */
[----:B------:R-:W-:Y:S01]  /*2ad0*/  LEA.HI.X.SX32 R13, R5, R89, 0x1, P4 ;  /* 0x00000059050d7211 */ /* 0x000fe200020f0eff */
[----:B------:R-:W-:Y:S01]  /*2ae0*/  IMAD R17, R214, 0x15, RZ ;  /* 0x00000015d6117824 */ /* 0x000fe200078e02ff */
[----:B------:R-:W-:-:S02]  /*2af0*/  ISETP.GE.U32.AND P4, PT, R7, 0x7fffffbe, PT ;  /* 0x7fffffbe0700780c */ /* 0x000fc40003f86070 */
[----:B------:R-:W-:Y:S01]  /*2b00*/  PRMT R86, RZ, 0x7610, R86 ;  /* 0x00007610ff567816 */ /* 0x000fe20000000056 */
[C---:B------:R-:W-:Y:S01]  /*2b10*/  IMAD R5, R214.reuse, 0x11, RZ ;  /* 0x00000011d6057824 */ /* 0x040fe200078e02ff */
[----:B------:R-:W-:Y:S01]  /*2b20*/  LEA.HI.X.SX32 R7, R214, R89, 0x1, P5 ;  /* 0x00000059d6077211 */ /* 0x000fe200028f0eff */
[----:B------:R0:W5:Y:S01]  /*2b30*/  @!P0 LDG.E.U16 R91, desc[UR22][R12.64] ;  /* 0x000000160c5b8981 */ /* 0x000162000c1e1500 */
[----:B------:R-:W-:Y:S01]  /*2b40*/  LOP3.LUT P5, RZ, R8, 0x1, RZ, 0xc0, !PT ;  /* 0x0000000108ff7812 */ /* 0x000fe200078ac0ff */
[C---:B------:R-:W-:Y:S02]  /*2b50*/  IMAD R31, R214.reuse, 0x2c, RZ ;  /* 0x0000002cd61f7824 */ /* 0x040fe400078e02ff */
[----:B------:R-:W-:Y:S01]  /*2b60*/  IMAD R103, R214, 0x5, RZ ;  /* 0x00000005d6677824 */ /* 0x000fe200078e02ff */
[----:B------:R2:W5:Y:S01]  /*2b70*/  @!P3 LDG.E.U16 R122, desc[UR22][R6.64] ;  /* 0x00000016067ab981 */ /* 0x000562000c1e1500 */
[-C--:B------:R-:W-:Y:S01]  /*2b80*/  IADD3 R14, P3, PT, R10, R117.reuse, RZ ;  /* 0x000000750a0e7210 */ /* 0x080fe20007f7e0ff */
[C---:B------:R-:W-:Y:S01]  /*2b90*/  IMAD R28, R214.reuse, 0x16, RZ ;  /* 0x00000016d61c7824 */ /* 0x040fe200078e02ff */
[----:B------:R-:W-:-:S02]  /*2ba0*/  LEA R8, P0, R214, R117, 0x2 ;  /* 0x00000075d6087211 */ /* 0x000fc400078010ff */
[----:B------:R-:W-:Y:S02]  /*2bb0*/  PRMT R82, RZ, 0x7610, R82 ;  /* 0x00007610ff527816 */ /* 0x000fe40000000052 */
[----:B------:R-:W-:Y:S02]  /*2bc0*/  PRMT R81, RZ, 0x7610, R81 ;  /* 0x00007610ff517816 */ /* 0x000fe40000000051 */
[----:B------:R-:W-:Y:S01]  /*2bd0*/  PRMT R118, RZ, 0x7610, R118 ;  /* 0x00007610ff767816 */ /* 0x000fe20000000076 */
[----:B------:R-:W-:Y:S01]  /*2be0*/  IMAD R104, R214, 0xc, RZ ;  /* 0x0000000cd6687824 */ /* 0x000fe200078e02ff */
[----:B------:R-:W-:Y:S02]  /*2bf0*/  SHF.R.U32.HI R16, RZ, 0xd, R95 ;  /* 0x0000000dff107819 */ /* 0x000fe4000001165f */
[----:B------:R-:W-:Y:S02]  /*2c00*/  PRMT R80, RZ, 0x7610, R80 ;  /* 0x00007610ff507816 */ /* 0x000fe40000000050 */
[----:B------:R-:W-:-:S02]  /*2c10*/  PRMT R92, RZ, 0x7610, R92 ;  /* 0x00007610ff5c7816 */ /* 0x000fc4000000005c */
[----:B------:R-:W-:Y:S01]  /*2c20*/  PRMT R78, RZ, 0x7610, R78 ;  /* 0x00007610ff4e7816 */ /* 0x000fe2000000004e */
[C---:B------:R-:W-:Y:S01]  /*2c30*/  IMAD R105, R214.reuse, 0x6, RZ ;  /* 0x00000006d6697824 */ /* 0x040fe200078e02ff */
[----:B------:R-:W-:Y:S02]  /*2c40*/  ISETP.GE.U32.AND P6, PT, R15, 0x7fffffbc, PT ;  /* 0x7fffffbc0f00780c */ /* 0x000fe40003fc6070 */
[----:B------:R-:W-:Y:S01]  /*2c50*/  PRMT R79, RZ, 0x7610, R79 ;  /* 0x00007610ff4f7816 */ /* 0x000fe2000000004f */
[C---:B------:R-:W-:Y:S01]  /*2c60*/  IMAD R106, R214.reuse, 0x3, RZ ;  /* 0x00000003d66a7824 */ /* 0x040fe200078e02ff */
[-C--:B------:R-:W-:Y:S02]  /*2c70*/  LEA.HI.X.SX32 R15, R5, R89.reuse, 0x1, P3 ;  /* 0x00000059050f7211 */ /* 0x080fe400018f0eff */
[----:B------:R-:W-:Y:S01]  /*2c80*/  PRMT R99, RZ, 0x7610, R99 ;  /* 0x00007610ff637816 */ /* 0x000fe20000000063 */
[----:B------:R-:W-:Y:S01]  /*2c90*/  IMAD R25, R214, 0x1b, RZ ;  /* 0x0000001bd6197824 */ /* 0x000fe200078e02ff */
[----:B------:R-:W-:Y:S01]  /*2ca0*/  LEA.HI.X.SX32 R9, R100, R89, 0x1, P0 ;  /* 0x0000005964097211 */ /* 0x000fe200000f0eff */
[----:B0-----:R-:W-:Y:S01]  /*2cb0*/  VIADD R13, R4, 0xfffffff5 ;  /* 0xfffffff5040d7836 */ /* 0x001fe20000000000 */
[----:B------:R-:W-:Y:S01]  /*2cc0*/  LOP3.LUT P3, RZ, R16, 0x1, RZ, 0xc0, !PT ;  /* 0x0000000110ff7812 */ /* 0x000fe2000786c0ff */
[C---:B------:R-:W-:Y:S01]  /*2cd0*/  IMAD R16, R214.reuse, 0x24, RZ ;  /* 0x00000024d6107824 */ /* 0x040fe200078e02ff */
[CC--:B--2---:R-:W-:Y:S01]  /*2ce0*/  LEA R6, P0, R214.reuse, R117.reuse, 0x3 ;  /* 0x00000075d6067211 */ /* 0x0c4fe200078018ff */
[----:B------:R-:W5:Y:S01]  /*2cf0*/  @!P4 LDG.E.U16 R120, desc[UR22][R8.64] ;  /* 0x000000160878c981 */ /* 0x000f62000c1e1500 */
[----:B------:R-:W-:Y:S01]  /*2d00*/  PRMT R76, RZ, 0x7610, R76 ;  /* 0x00007610ff4c7816 */ /* 0x000fe2000000004c */
[----:B------:R-:W-:Y:S01]  /*2d10*/  IMAD R107, R214, 0xe, RZ ;  /* 0x0000000ed66b7824 */ /* 0x000fe200078e02ff */
[----:B------:R-:W-:Y:S01]  /*2d20*/  IADD3 R12, P4, PT, R16, R117, RZ ;  /* 0x00000075100c7210 */ /* 0x000fe20007f9e0ff */
[----:B------:R0:W5:Y:S01]  /*2d30*/  @P5 LDG.E.U16 R87, desc[UR22][R14.64] ;  /* 0x000000160e575981 */ /* 0x000162000c1e1500 */
[----:B------:R-:W-:-:S02]  /*2d40*/  LEA.HI.X.SX32 R7, R101, R89, 0x1, P0 ;  /* 0x0000005965077211 */ /* 0x000fc400000f0eff */
[----:B------:R-:W-:Y:S01]  /*2d50*/  PRMT R77, RZ, 0x7610, R77 ;  /* 0x00007610ff4d7816 */ /* 0x000fe2000000004d */
[C---:B------:R-:W-:Y:S01]  /*2d60*/  IMAD R29, R214.reuse, 0x1c, RZ ;  /* 0x0000001cd61d7824 */ /* 0x040fe200078e02ff */
[----:B------:R-:W-:Y:S01]  /*2d70*/  ISETP.GE.U32.AND P0, PT, R13, 0x7fffffb6, PT ;  /* 0x7fffffb60d00780c */ /* 0x000fe20003f06070 */
[----:B------:R-:W-:Y:S01]  /*2d80*/  IMAD R88, R214, 0x14, RZ ;  /* 0x00000014d6587824 */ /* 0x000fe200078e02ff */
[--C-:B------:R-:W-:Y:S01]  /*2d90*/  SHF.R.U32.HI R5, RZ, 0xc, R95.reuse ;  /* 0x0000000cff057819 */ /* 0x100fe2000001165f */
[----:B------:R2:W5:Y:S01]  /*2da0*/  @!P6 LDG.E.U16 R121, desc[UR22][R6.64] ;  /* 0x000000160679e981 */ /* 0x000562000c1e1500 */
[----:B------:R-:W-:Y:S01]  /*2db0*/  LEA.HI.X.SX32 R13, R26, R89, 0x1, P4 ;  /* 0x000000591a0d7211 */ /* 0x000fe200020f0eff */
[C---:B0-----:R-:W-:Y:S01]  /*2dc0*/  IMAD R15, R214.reuse, 0x26, RZ ;  /* 0x00000026d60f7824 */ /* 0x041fe200078e02ff */
[----:B------:R-:W-:Y:S01]  /*2dd0*/  LOP3.LUT P5, RZ, R5, 0x1, RZ, 0xc0, !PT ;  /* 0x0000000105ff7812 */ /* 0x000fe200078ac0ff */
[C---:B------:R-:W-:Y:S01]  /*2de0*/  IMAD R5, R214.reuse, 0x13, RZ ;  /* 0x00000013d6057824 */ /* 0x040fe200078e02ff */
[----:B------:R-:W-:Y:S01]  /*2df0*/  SHF.R.U32.HI R9, RZ, 0xb, R95 ;  /* 0x0000000bff097819 */ /* 0x000fe2000001165f */
[----:B------:R0:W5:Y:S01]  /*2e00*/  @P3 LDG.E.U16 R85, desc[UR22][R12.64] ;  /* 0x000000160c553981 */ /* 0x000162000c1e1500 */
[----:B------:R-:W-:Y:S01]  /*2e10*/  IADD3 R8, P3, PT, R15, R117, RZ ;  /* 0x000000750f087210 */ /* 0x000fe20007f7e0ff */
[----:B------:R-:W-:Y:S01]  /*2e20*/  IMAD R108, R214, 0x7, RZ ;  /* 0x00000007d66c7824 */ /* 0x000fe200078e02ff */
[----:B------:R-:W-:-:S02]  /*2e30*/  LOP3.LUT P4, RZ, R9, 0x1, RZ, 0xc0, !PT ;  /* 0x0000000109ff7812 */ /* 0x000fc4000788c0ff */
[----:B------:R-:W-:Y:S02]  /*2e40*/  PRMT R90, RZ, 0x7610, R90 ;  /* 0x00007610ff5a7816 */ /* 0x000fe4000000005a */
[----:B------:R-:W-:Y:S01]  /*2e50*/  PRMT R98, RZ, 0x7610, R98 ;  /* 0x00007610ff627816 */ /* 0x000fe20000000062 */
[----:B------:R-:W-:Y:S01]  /*2e60*/  VIADD R30, R4, 0xfffffff6 ;  /* 0xfffffff6041e7836 */ /* 0x000fe20000000000 */
[----:B------:R-:W-:Y:S02]  /*2e70*/  LEA.HI.X.SX32 R9, R5, R89, 0x1, P3 ;  /* 0x0000005905097211 */ /* 0x000fe400018f0eff */
[----:B------:R-:W-:Y:S01]  /*2e80*/  PRMT R74, RZ, 0x7610, R74 ;  /* 0x00007610ff4a7816 */ /* 0x000fe2000000004a */
[----:B------:R-:W-:Y:S01]  /*2e90*/  IMAD R109, R214, 0x9, RZ ;  /* 0x00000009d66d7824 */ /* 0x000fe200078e02ff */
[----:B--2---:R-:W-:Y:S01]  /*2ea0*/  IADD3 R6, P3, PT, R88, R117, RZ ;  /* 0x0000007558067210 */ /* 0x004fe20007f7e0ff */
[----:B------:R-:W-:Y:S01]  /*2eb0*/  IMAD R14, R214, 0x28, RZ ;  /* 0x00000028d60e7824 */ /* 0x000fe200078e02ff */
[----:B------:R-:W-:Y:S01]  /*2ec0*/  SHF.R.U32.HI R5, RZ, 0xf, R95 ;  /* 0x0000000fff057819 */ /* 0x000fe2000001165f */
[----:B------:R2:W5:Y:S01]  /*2ed0*/  @P5 LDG.E.U16 R84, desc[UR22][R8.64] ;  /* 0x0000001608545981 */ /* 0x000562000c1e1500 */
[----:B------:R-:W-:-:S02]  /*2ee0*/  LEA.HI.X.SX32 R7, R102, R89, 0x1, P3 ;  /* 0x0000005966077211 */ /* 0x000fc400018f0eff */
[----:B------:R-:W-:Y:S02]  /*2ef0*/  PRMT R75, RZ, 0x7610, R75 ;  /* 0x00007610ff4b7816 */ /* 0x000fe4000000004b */
[----:B------:R-:W-:Y:S01]  /*2f00*/  PRMT R97, RZ, 0x7610, R97 ;  /* 0x00007610ff617816 */ /* 0x000fe20000000061 */
[----:B------:R3:W5:Y:S01]  /*2f10*/  @!P0 LDG.E.U16 R94, desc[UR22][R6.64] ;  /* 0x00000016065e8981 */ /* 0x000762000c1e1500 */
[----:B------:R-:W-:Y:S01]  /*2f20*/  LOP3.LUT P3, RZ, R5, 0x1, RZ, 0xc0, !PT ;  /* 0x0000000105ff7812 */ /* 0x000fe2000786c0ff */
[C---:B------:R-:W-:Y:S01]  /*2f30*/  IMAD R110, R214.reuse, 0xb, RZ ;  /* 0x0000000bd66e7824 */ /* 0x040fe200078e02ff */
[----:B------:R-:W-:Y:S02]  /*2f40*/  SHF.R.U32.HI R5, RZ, 0xa, R95 ;  /* 0x0000000aff057819 */ /* 0x000fe4000001165f */
[----:B------:R-:W-:Y:S01]  /*2f50*/  PRMT R93, RZ, 0x7610, R93 ;  /* 0x00007610ff5d7816 */ /* 0x000fe2000000005d */
[----:B------:R-:W-:Y:S01]  /*2f60*/  IMAD R112, R214, 0x3c, RZ ;  /* 0x0000003cd6707824 */ /* 0x000fe200078e02ff */
[-C--:B0-----:R-:W-:Y:S01]  /*2f70*/  IADD3 R12, P5, PT, R14, R117.reuse, RZ ;  /* 0x000000750e0c7210 */ /* 0x081fe20007fbe0ff */
[C---:B------:R-:W-:Y:S01]  /*2f80*/  IMAD R96, R214.reuse, 0x3e, RZ ;  /* 0x0000003ed6607824 */ /* 0x040fe200078e02ff */
[----:B------:R-:W-:Y:S01]  /*2f90*/  LOP3.LUT P6, RZ, R5, 0x1, RZ, 0xc0, !PT ;  /* 0x0000000105ff7812 */ /* 0x000fe200078cc0ff */
[C---:B------:R-:W-:Y:S01]  /*2fa0*/  IMAD.SHL.U32 R5, R214.reuse, 0x10, RZ ;  /* 0x00000010d6057824 */ /* 0x040fe200078e00ff */
[C---:B--2---:R-:W-:Y:S01]  /*2fb0*/  LEA R8, P0, R214.reuse, R117, 0x5 ;  /* 0x00000075d6087211 */ /* 0x044fe200078028ff */
[----:B------:R-:W-:Y:S01]  /*2fc0*/  IMAD R68, R214, 0x42, RZ ;  /* 0x00000042d6447824 */ /* 0x000fe200078e02ff */
[----:B------:R-:W-:Y:S01]  /*2fd0*/  LEA.HI.X.SX32 R13, R88, R89, 0x1, P5 ;  /* 0x00000059580d7211 */ /* 0x000fe200028f0eff */
[C---:B------:R-:W-:Y:S01]  /*2fe0*/  IMAD R62, R214.reuse, 0x44, RZ ;  /* 0x00000044d63e7824 */ /* 0x040fe200078e02ff */
[----:B------:R-:W-:Y:S01]  /*2ff0*/  IADD3 R18, P5, PT, R27, R117, RZ ;  /* 0x000000751b127210 */ /* 0x000fe20007fbe0ff */
[C---:B------:R-:W-:Y:S01]  /*3000*/  IMAD R64, R214.reuse, 0x46, RZ ;  /* 0x00000046d6407824 */ /* 0x040fe200078e02ff */
[-C--:B------:R-:W-:Y:S01]  /*3010*/  LEA.HI.X.SX32 R9, R5, R89.reuse, 0x1, P0 ;  /* 0x0000005905097211 */ /* 0x080fe200000f0eff */
[----:B------:R0:W5:Y:S01]  /*3020*/  @P4 LDG.E.U16 R83, desc[UR22][R12.64] ;  /* 0x000000160c534981 */ /* 0x000162000c1e1500 */
[--C-:B------:R-:W-:Y:S01]  /*3030*/  SHF.R.U32.HI R5, RZ, 0x9, R95.reuse ;  /* 0x00000009ff057819 */ /* 0x100fe2000001165f */
[C---:B------:R-:W-:Y:S01]  /*3040*/  IMAD R58, R214.reuse, 0x48, RZ ;  /* 0x00000048d63a7824 */ /* 0x040fe200078e02ff */
[----:B------:R-:W-:Y:S01]  /*3050*/  ISETP.GE.U32.AND P4, PT, R19, 0x7fffffbb, PT ;  /* 0x7fffffbb1300780c */ /* 0x000fe20003f86070 */
[----:B------:R-:W5:Y:S01]  /*3060*/  @P3 LDG.E.U16 R86, desc[UR22][R8.64] ;  /* 0x0000001608563981 */ /* 0x000f62000c1e1500 */
[----:B------:R-:W-:Y:S01]  /*3070*/  LEA.HI.X.SX32 R19, R17, R89, 0x1, P5 ;  /* 0x0000005911137211 */ /* 0x000fe200028f0eff */
[C---:B------:R-:W-:Y:S01]  /*3080*/  IMAD R60, R214.reuse, 0x4a, RZ ;  /* 0x0000004ad63c7824 */ /* 0x040fe200078e02ff */
[----:B------:R-:W-:Y:S01]  /*3090*/  LOP3.LUT P5, RZ, R5, 0x1, RZ, 0xc0, !PT ;  /* 0x0000000105ff7812 */ /* 0x000fe200078ac0ff */
[----:B------:R-:W-:Y:S01]  /*30a0*/  IMAD R33, R214, 0x27, RZ ;  /* 0x00000027d6217824 */ /* 0x000fe200078e02ff */
[-C--:B---3--:R-:W-:Y:S01]  /*30b0*/  IADD3 R6, P0, PT, R102, R117.reuse, RZ ;  /* 0x0000007566067210 */ /* 0x088fe20007f1e0ff */
[----:B0-----:R-:W-:Y:S01]  /*30c0*/  VIADD R13, R4, 0xfffffff3 ;  /* 0xfffffff3040d7836 */ /* 0x001fe20000000000 */
[----:B------:R-:W-:Y:S01]  /*30d0*/  IADD3 R12, P3, PT, R31, R117, RZ ;  /* 0x000000751f0c7210 */ /* 0x000fe20007f7e0ff */
[C---:B------:R-:W-:Y:S01]  /*30e0*/  IMAD R88, R214.reuse, 0x18, RZ ;  /* 0x00000018d6587824 */ /* 0x040fe200078e02ff */
[-C--:B------:R-:W-:Y:S01]  /*30f0*/  LEA.HI.X.SX32 R7, R103, R89.reuse, 0x1, P0 ;  /* 0x0000005967077211 */ /* 0x080fe200000f0eff */
[----:B------:R-:W-:Y:S01]  /*3100*/  IMAD R17, R214, 0x2e, RZ ;  /* 0x0000002ed6117824 */ /* 0x000fe200078e02ff */
[----:B------:R-:W-:Y:S01]  /*3110*/  SHF.R.U32.HI R5, RZ, 0x8, R95 ;  /* 0x00000008ff057819 */ /* 0x000fe2000001165f */
[----:B------:R0:W5:Y:S01]  /*3120*/  @P6 LDG.E.U16 R82, desc[UR22][R18.64] ;  /* 0x0000001612526981 */ /* 0x000162000c1e1500 */
[----:B------:R-:W-:Y:S01]  /*3130*/  ISETP.GE.U32.AND P0, PT, R13, 0x7fffffb4, PT ;  /* 0x7fffffb40d00780c */ /* 0x000fe20003f06070 */
[----:B------:R-:W-:Y:S01]  /*3140*/  VIADD R111, R4, 0xffffffc0 ;  /* 0xffffffc0046f7836 */ /* 0x000fe20000000000 */
[----:B------:R-:W-:Y:S01]  /*3150*/  LEA.HI.X.SX32 R13, R28, R89, 0x1, P3 ;  /* 0x000000591c0d7211 */ /* 0x000fe200018f0eff */
[----:B------:R-:W5:Y:S01]  /*3160*/  @!P4 LDG.E.U16 R118, desc[UR22][R6.64] ;  /* 0x000000160676c981 */ /* 0x000f62000c1e1500 */
[----:B------:R-:W-:Y:S01]  /*3170*/  LOP3.LUT P3, RZ, R5, 0x1, RZ, 0xc0, !PT ;  /* 0x0000000105ff7812 */ /* 0x000fe2000786c0ff */
[----:B------:R-:W-:-:S02]  /*3180*/  IMAD R5, R214, 0x17, RZ ;  /* 0x00000017d6057824 */ /* 0x000fc400078e02ff */
[----:B------:R-:W-:Y:S01]  /*3190*/  IMAD R48, R214, 0x62, RZ ;  /* 0x00000062d6307824 */ /* 0x000fe200078e02ff */
[----:B------:R2:W5:Y:S01]  /*31a0*/  @P5 LDG.E.U16 R81, desc[UR22][R12.64] ;  /* 0x000000160c515981 */ /* 0x000562000c1e1500 */
[-C--:B0-----:R-:W-:Y:S01]  /*31b0*/  IADD3 R18, P5, PT, R88, R117.reuse, RZ ;  /* 0x0000007558127210 */ /* 0x081fe20007fbe0ff */
[C---:B------:R-:W-:Y:S01]  /*31c0*/  IMAD R56, R214.reuse, 0x64, RZ ;  /* 0x00000064d6387824 */ /* 0x040fe200078e02ff */
[----:B------:R-:W-:Y:S01]  /*31d0*/  IADD3 R20, P4, PT, R17, R117, RZ ;  /* 0x0000007511147210 */ /* 0x000fe20007f9e0ff */
[C---:B------:R-:W-:Y:S01]  /*31e0*/  IMAD R124, R214.reuse, 0x6c, RZ ;  /* 0x0000006cd67c7824 */ /* 0x040fe200078e02ff */
[--C-:B------:R-:W-:Y:S01]  /*31f0*/  SHF.R.U32.HI R9, RZ, 0x7, R95.reuse ;  /* 0x00000007ff097819 */ /* 0x100fe2000001165f */
[----:B------:R-:W-:Y:S01]  /*3200*/  IMAD R158, R214, 0x7e, RZ ;  /* 0x0000007ed69e7824 */ /* 0x000fe200078e02ff */
[----:B------:R-:W-:Y:S01]  /*3210*/  SHF.R.U32.HI R8, RZ, 0x6, R95 ;  /* 0x00000006ff087819 */ /* 0x000fe2000001165f */
[----:B-1----:R-:W0:Y:S01]  /*3220*/  LDCU UR4, c[0x0][0x3b0] ;  /* 0x00007600ff0477ac */ /* 0x002e220008000800 */
[----:B------:R-:W-:-:S02]  /*3230*/  LEA.HI.X.SX32 R19, R104, R89, 0x1, P5 ;  /* 0x0000005968137211 */ /* 0x000fc400028f0eff */
[----:B------:R-:W-:Y:S02]  /*3240*/  LEA.HI.X.SX32 R21, R5, R89, 0x1, P4 ;  /* 0x0000005905157211 */ /* 0x000fe400020f0eff */
[----:B------:R-:W-:Y:S01]  /*3250*/  LOP3.LUT P5, RZ, R9, 0x1, RZ, 0xc0, !PT ;  /* 0x0000000109ff7812 */ /* 0x000fe200078ac0ff */
[----:B------:R-:W-:Y:S01]  /*3260*/  IMAD R9, R214, 0x32, RZ ;  /* 0x00000032d6097824 */ /* 0x000fe200078e02ff */
[----:B------:R-:W-:Y:S01]  /*3270*/  LOP3.LUT P4, RZ, R8, 0x1, RZ, 0xc0, !PT ;  /* 0x0000000108ff7812 */ /* 0x000fe2000788c0ff */
[C---:B--2---:R-:W-:Y:S01]  /*3280*/  IMAD R13, R214.reuse, 0x30, RZ ;  /* 0x00000030d60d7824 */ /* 0x044fe200078e02ff */
[----:B------:R-:W5:Y:S01]  /*3290*/  @P3 LDG.E.U16 R80, desc[UR22][R20.64] ;  /* 0x0000001614503981 */ /* 0x000f62000c1e1500 */
[----:B------:R-:W-:Y:S01]  /*32a0*/  IMAD R5, R214, 0x19, RZ ;  /* 0x00000019d6057824 */ /* 0x000fe200078e02ff */
[-C--:B------:R-:W-:Y:S02]  /*32b0*/  IADD3 R22, P3, PT, R9, R117.reuse, RZ ;  /* 0x0000007509167210 */ /* 0x080fe40007f7e0ff */
[----:B------:R1:W5:Y:S01]  /*32c0*/  @!P0 LDG.E.U16 R92, desc[UR22][R18.64] ;  /* 0x00000016125c8981 */ /* 0x000362000c1e1500 */
[----:B------:R-:W-:Y:S01]  /*32d0*/  IADD3 R6, P0, PT, R13, R117, RZ ;  /* 0x000000750d067210 */ /* 0x000fe20007f1e0ff */
[C---:B------:R-:W-:Y:S01]  /*32e0*/  VIADD R12, R4.reuse, 0xfffffff9 ;  /* 0xfffffff9040c7836 */ /* 0x040fe20000000000 */
[-C--:B------:R-:W-:Y:S01]  /*32f0*/  LEA.HI.X.SX32 R23, R5, R89.reuse, 0x1, P3 ;  /* 0x0000005905177211 */ /* 0x080fe200018f0eff */
[----:B------:R-:W-:Y:S01]  /*3300*/  VIADD R8, R4, 0xfffffffc ;  /* 0xfffffffc04087836 */ /* 0x000fe20000000000 */
[----:B------:R-:W-:-:S02]  /*3310*/  LEA.HI.X.SX32 R7, R88, R89, 0x1, P0 ;  /* 0x0000005958077211 */ /* 0x000fc400000f0eff */
[----:B------:R-:W-:Y:S01]  /*3320*/  ISETP.GE.U32.AND P3, PT, R12, 0x7fffffba, PT ;  /* 0x7fffffba0c00780c */ /* 0x000fe20003f66070 */
[----:B------:R-:W5:Y:S01]  /*3330*/  @P4 LDG.E.U16 R78, desc[UR22][R22.64] ;  /* 0x00000016164e4981 */ /* 0x000f62000c1e1500 */
[----:B------:R-:W-:Y:S02]  /*3340*/  ISETP.GE.U32.AND P0, PT, R8, 0x7fffffbd, PT ;  /* 0x7fffffbd0800780c */ /* 0x000fe40003f06070 */
[-C--:B-1----:R-:W-:Y:S01]  /*3350*/  IADD3 R18, P4, PT, R105, R117.reuse, RZ ;  /* 0x0000007569127210 */ /* 0x082fe20007f9e0ff */
[----:B------:R1:W5:Y:S01]  /*3360*/  @P5 LDG.E.U16 R79, desc[UR22][R6.64] ;  /* 0x00000016064f5981 */ /* 0x000362000c1e1500 */
[----:B------:R-:W-:Y:S02]  /*3370*/  SHF.R.U32.HI R5, RZ, 0x4, R95 ;  /* 0x00000004ff057819 */ /* 0x000fe4000001165f */
[----:B------:R-:W-:Y:S02]  /*3380*/  IADD3 R20, P5, PT, R104, R117, RZ ;  /* 0x0000007568147210 */ /* 0x000fe40007fbe0ff */
[----:B------:R-:W-:-:S02]  /*3390*/  LEA.HI.X.SX32 R19, R106, R89, 0x1, P4 ;  /* 0x000000596a137211 */ /* 0x000fc400020f0eff */
[----:B------:R-:W-:Y:S02]  /*33a0*/  SHF.R.U32.HI R8, RZ, 0x5, R95 ;  /* 0x00000005ff087819 */ /* 0x000fe4000001165f */
[----:B------:R-:W-:Y:S01]  /*33b0*/  LOP3.LUT P4, RZ, R5, 0x1, RZ, 0xc0, !PT ;  /* 0x0000000105ff7812 */ /* 0x000fe2000788c0ff */
[C---:B-1----:R-:W-:Y:S01]  /*33c0*/  IMAD R7, R214.reuse, 0x36, RZ ;  /* 0x00000036d6077824 */ /* 0x042fe200078e02ff */
[----:B------:R-:W-:Y:S02]  /*33d0*/  PRMT R5, RZ, 0x7610, R5 ;  /* 0x00007610ff057816 */ /* 0x000fe40000000005 */
[----:B------:R-:W-:Y:S01]  /*33e0*/  LEA.HI.X.SX32 R21, R105, R89, 0x1, P5 ;  /* 0x0000005969157211 */ /* 0x000fe200028f0eff */
[----:B------:R-:W-:Y:S01]  /*33f0*/  IMAD R12, R214, 0x34, RZ ;  /* 0x00000034d60c7824 */ /* 0x000fe200078e02ff */
[----:B------:R-:W-:Y:S01]  /*3400*/  LOP3.LUT P5, RZ, R8, 0x1, RZ, 0xc0, !PT ;  /* 0x0000000108ff7812 */ /* 0x000fe200078ac0ff */
[----:B------:R-:W-:Y:S01]  /*3410*/  IMAD R88, R214, 0x1a, RZ ;  /* 0x0000001ad6587824 */ /* 0x000fe200078e02ff */
[----:B------:R1:W5:Y:S01]  /*3420*/  @!P0 LDG.E.U16 R5, desc[UR22][R18.64] ;  /* 0x0000001612058981 */ /* 0x000362000c1e1500 */
[----:B------:R-:W-:Y:S01]  /*3430*/  VIADD R8, R4, 0xfffffff1 ;  /* 0xfffffff104087836 */ /* 0x000fe20000000000 */
[----:B------:R-:W-:-:S02]  /*3440*/  IADD3 R22, P0, PT, R12, R117, RZ ;  /* 0x000000750c167210 */ /* 0x000fc40007f1e0ff */
[----:B------:R2:W5:Y:S01]  /*3450*/  @!P3 LDG.E.U16 R99, desc[UR22][R20.64] ;  /* 0x000000161463b981 */ /* 0x000562000c1e1500 */
[----:B------:R-:W-:Y:S01]  /*3460*/  IADD3 R24, P3, PT, R7, R117, RZ ;  /* 0x0000007507187210 */ /* 0x000fe20007f7e0ff */
[----:B------:R-:W-:Y:S01]  /*3470*/  VIADD R6, R4, 0xfffffff8 ;  /* 0xfffffff804067836 */ /* 0x000fe20000000000 */
[-C--:B------:R-:W-:Y:S02]  /*3480*/  LEA.HI.X.SX32 R23, R88, R89.reuse, 0x1, P0 ;  /* 0x0000005958177211 */ /* 0x080fe400000f0eff */
[----:B------:R-:W-:Y:S02]  /*3490*/  LEA.HI.X.SX32 R25, R25, R89, 0x1, P3 ;  /* 0x0000005919197211 */ /* 0x000fe400018f0eff */
[----:B------:R-:W-:Y:S01]  /*34a0*/  ISETP.GE.U32.AND P3, PT, R8, 0x7fffffb2, PT ;  /* 0x7fffffb20800780c */ /* 0x000fe20003f66070 */
[----:B------:R-:W5:Y:S01]  /*34b0*/  @P5 LDG.E.U16 R77, desc[UR22][R22.64] ;  /* 0x00000016164d5981 */ /* 0x000f62000c1e1500 */
[----:B------:R-:W-:-:S03]  /*34c0*/  ISETP.GE.U32.AND P0, PT, R6, 0x7fffffb9, PT ;  /* 0x7fffffb90600780c */ /* 0x000fc60003f06070 */
[----:B------:R3:W5:Y:S01]  /*34d0*/  @P4 LDG.E.U16 R76, desc[UR22][R24.64] ;  /* 0x00000016184c4981 */ /* 0x000762000c1e1500 */
[-C--:B-1----:R-:W-:Y:S02]  /*34e0*/  IADD3 R18, P4, PT, R107, R117.reuse, RZ ;  /* 0x000000756b127210 */ /* 0x082fe40007f9e0ff */
[--C-:B------:R-:W-:Y:S02]  /*34f0*/  SHF.R.U32.HI R6, RZ, 0x2, R95.reuse ;  /* 0x00000002ff067819 */ /* 0x100fe4000001165f */
[----:B--2---:R-:W-:Y:S02]  /*3500*/  IADD3 R20, P5, PT, R29, R117, RZ ;  /* 0x000000751d147210 */ /* 0x004fe40007fbe0ff */
[----:B------:R-:W-:Y:S02]  /*3510*/  SHF.R.U32.HI R8, RZ, 0x3, R95 ;  /* 0x00000003ff087819 */ /* 0x000fe4000001165f */
[-C--:B------:R-:W-:Y:S02]  /*3520*/  LEA.HI.X.SX32 R19, R108, R89.reuse, 0x1, P4 ;  /* 0x000000596c137211 */ /* 0x080fe400020f0eff */
[----:B------:R-:W-:Y:S01]  /*3530*/  LOP3.LUT P4, RZ, R6, 0x1, RZ, 0xc0, !PT ;  /* 0x0000000106ff7812 */ /* 0x000fe2000788c0ff */
[C---:B------:R-:W-:Y:S01]  /*3540*/  IMAD R6, R214.reuse, 0x3a, RZ ;  /* 0x0000003ad6067824 */ /* 0x040fe200078e02ff */
[----:B------:R-:W-:Y:S01]  /*3550*/  LEA.HI.X.SX32 R21, R107, R89, 0x1, P5 ;  /* 0x000000596b157211 */ /* 0x000fe200028f0eff */
[----:B---3--:R-:W-:Y:S01]  /*3560*/  IMAD R25, R214, 0x1d, RZ ;  /* 0x0000001dd6197824 */ /* 0x008fe200078e02ff */
[----:B------:R-:W-:Y:S01]  /*3570*/  LOP3.LUT P5, RZ, R8, 0x1, RZ, 0xc0, !PT ;  /* 0x0000000108ff7812 */ /* 0x000fe200078ac0ff */
[----:B------:R-:W-:Y:S01]  /*3580*/  IMAD R8, R214, 0x38, RZ ;  /* 0x00000038d6087824 */ /* 0x000fe200078e02ff */
[----:B------:R1:W5:Y:S04]  /*3590*/  @!P0 LDG.E.U16 R98, desc[UR22][R18.64] ;  /* 0x0000001612628981 */ /* 0x000368000c1e1500 */
[----:B------:R2:W5:Y:S01]  /*35a0*/  @!P3 LDG.E.U16 R90, desc[UR22][R20.64] ;  /* 0x00000016145ab981 */ /* 0x000562000c1e1500 */
[----:B------:R-:W-:-:S02]  /*35b0*/  IADD3 R24, P3, PT, R6, R117, RZ ;  /* 0x0000007506187210 */ /* 0x000fc40007f7e0ff */
[----:B------:R-:W-:Y:S02]  /*35c0*/  IADD3 R22, P0, PT, R8, R117, RZ ;  /* 0x0000007508167210 */ /* 0x000fe40007f1e0ff */
[-C--:B------:R-:W-:Y:S02]  /*35d0*/  LEA.HI.X.SX32 R25, R25, R89.reuse, 0x1, P3 ;  /* 0x0000005919197211 */ /* 0x080fe400018f0eff */
[----:B------:R-:W-:Y:S01]  /*35e0*/  LEA.HI.X.SX32 R23, R29, R89, 0x1, P0 ;  /* 0x000000591d177211 */ /* 0x000fe200000f0eff */
[----:B------:R-:W-:Y:S01]  /*35f0*/  VIADD R29, R4, 0xfffffff4 ;  /* 0xfffffff4041d7836 */ /* 0x000fe20000000000 */
[----:B------:R-:W-:Y:S01]  /*3600*/  ISETP.GE.U32.AND P0, PT, R30, 0x7fffffb7, PT ;  /* 0x7fffffb71e00780c */ /* 0x000fe20003f06070 */
[----:B------:R-:W5:Y:S01]  /*3610*/  @P4 LDG.E.U16 R74, desc[UR22][R24.64] ;  /* 0x00000016184a4981 */ /* 0x000f62000c1e1500 */
[----:B-1----:R-:W-:Y:S02]  /*3620*/  IADD3 R18, P4, PT, R26, R117, RZ ;  /* 0x000000751a127210 */ /* 0x002fe40007f9e0ff */
[----:B------:R-:W-:Y:S01]  /*3630*/  ISETP.GE.U32.AND P3, PT, R29, 0x7fffffb5, PT ;  /* 0x7fffffb51d00780c */ /* 0x000fe20003f66070 */
[----:B------:R1:W5:Y:S01]  /*3640*/  @P5 LDG.E.U16 R75, desc[UR22][R22.64] ;  /* 0x00000016164b5981 */ /* 0x000362000c1e1500 */
[----:B--2---:R-:W-:Y:S01]  /*3650*/  VIADD R21, R4, 0xfffffff2 ;  /* 0xfffffff204157836 */ /* 0x004fe20000000000 */
[----:B------:R-:W-:-:S02]  /*3660*/  LEA.HI.X.SX32 R19, R109, R89, 0x1, P4 ;  /* 0x000000596d137211 */ /* 0x000fc400020f0eff */
[----:B------:R-:W-:Y:S02]  /*3670*/  IADD3 R20, P5, PT, R28, R117, RZ ;  /* 0x000000751c147210 */ /* 0x000fe40007fbe0ff */
[----:B------:R-:W-:Y:S02]  /*3680*/  ISETP.GE.U32.AND P4, PT, R21, 0x7fffffb3, PT ;  /* 0x7fffffb31500780c */ /* 0x000fe40003f86070 */
[----:B------:R2:W5:Y:S01]  /*3690*/  @!P0 LDG.E.U16 R97, desc[UR22][R18.64] ;  /* 0x0000001612618981 */ /* 0x000562000c1e1500 */
[----:B-1----:R-:W-:Y:S01]  /*36a0*/  VIADD R22, R4, 0xffffffcc ;  /* 0xffffffcc04167836 */ /* 0x002fe20000000000 */
[----:B------:R-:W-:-:S04]  /*36b0*/  LEA.HI.X.SX32 R21, R110, R89, 0x1, P5 ;  /* 0x000000596e157211 */ /* 0x000fc800028f0eff */
[----:B------:R-:W-:Y:S01]  /*36c0*/  ISETP.GE.U32.AND P0, PT, R22, 0x7fffff8d, PT ;  /* 0x7fffff8d1600780c */ /* 0x000fe20003f06070 */
[C---:B------:R-:W-:Y:S01]  /*36d0*/  VIADD R22, R4.reuse, 0xffffffcd ;  /* 0xffffffcd04167836 */ /* 0x040fe20000000000 */
[----:B------:R1:W5:Y:S01]  /*36e0*/  @!P3 LDG.E.U16 R93, desc[UR22][R20.64] ;  /* 0x00000016145db981 */ /* 0x000362000c1e1500 */
[C---:B------:R-:W-:Y:S02]  /*36f0*/  VIADD R24, R4.reuse, 0xffffffce ;  /* 0xffffffce04187836 */ /* 0x040fe40000000000 */
[----:B------:R-:W-:Y:S01]  /*3700*/  VIADD R23, R4, 0xffffffcf ;  /* 0xffffffcf04177836 */ /* 0x000fe20000000000 */
[----:B------:R-:W-:Y:S01]  /*3710*/  ISETP.GE.U32.AND P3, PT, R22, 0x7fffff8e, PT ;  /* 0x7fffff8e1600780c */ /* 0x000fe20003f66070 */
[----:B------:R-:W-:Y:S01]  /*3720*/  VIADD R22, R4, 0xffffffc8 ;  /* 0xffffffc804167836 */ /* 0x000fe20000000000 */
[----:B------:R-:W-:Y:S02]  /*3730*/  SEL R25, RZ, 0x1, P0 ;  /* 0x00000001ff197807 */ /* 0x000fe40000000000 */
[----:B------:R-:W-:Y:S01]  /*3740*/  ISETP.GE.U32.AND P0, PT, R24, 0x7fffff8f, PT ;  /* 0x7fffff8f1800780c */ /* 0x000fe20003f06070 */
[----:B--2---:R-:W-:Y:S01]  /*3750*/  VIADD R18, R4, 0xffffffc9 ;  /* 0xffffffc904127836 */ /* 0x004fe20000000000 */
[----:B------:R-:W-:-:S02]  /*3760*/  SEL R24, RZ, 0x1fffe, P3 ;  /* 0x0001fffeff187807 */ /* 0x000fc40001800000 */
[----:B------:R-:W-:Y:S01]  /*3770*/  ISETP.GE.U32.AND P3, PT, R23, 0x7fffff90, PT ;  /* 0x7fffff901700780c */ /* 0x000fe20003f66070 */
[----:B------:R-:W-:Y:S01]  /*3780*/  VIADD R19, R4, 0xffffffca ;  /* 0xffffffca04137836 */ /* 0x000fe20000000000 */
[----:B------:R-:W-:Y:S02]  /*3790*/  SEL R37, RZ, 0x4, P0 ;  /* 0x00000004ff257807 */ /* 0x000fe40000000000 */
[----:B------:R-:W-:Y:S01]  /*37a0*/  ISETP.GE.U32.AND P0, PT, R22, 0x7fffff89, PT ;  /* 0x7fffff891600780c */ /* 0x000fe20003f06070 */
[----:B-1----:R-:W-:Y:S01]  /*37b0*/  VIADD R20, R4, 0xffffffcb ;  /* 0xffffffcb04147836 */ /* 0x002fe20000000000 */
[----:B------:R-:W-:Y:S02]  /*37c0*/  SEL R38, RZ, 0x7fff8, P3 ;  /* 0x0007fff8ff267807 */ /* 0x000fe40001800000 */
[----:B------:R-:W-:Y:S01]  /*37d0*/  ISETP.GE.U32.AND P3, PT, R18, 0x7fffff8a, PT ;  /* 0x7fffff8a1200780c */ /* 0x000fe20003f66070 */
[----:B------:R-:W-:Y:S01]  /*37e0*/  VIADD R21, R4, 0xffffffc4 ;  /* 0xffffffc404157836 */ /* 0x000fe20000000000 */
[----:B------:R-:W-:-:S02]  /*37f0*/  SEL R18, RZ, 0x1, P0 ;  /* 0x00000001ff127807 */ /* 0x000fc40000000000 */
[----:B------:R-:W-:Y:S02]  /*3800*/  ISETP.GE.U32.AND P0, PT, R19, 0x7fffff8b, PT ;  /* 0x7fffff8b1300780c */ /* 0x000fe40003f06070 */
[----:B------:R-:W-:Y:S02]  /*3810*/  SEL R19, RZ, 0x1fffe, P3 ;  /* 0x0001fffeff137807 */ /* 0x000fe40001800000 */
[----:B------:R-:W-:Y:S01]  /*3820*/  ISETP.GE.U32.AND P3, PT, R20, 0x7fffff8c, PT ;  /* 0x7fffff8c1400780c */ /* 0x000fe20003f66070 */
[C---:B------:R-:W-:Y:S01]  /*3830*/  VIADD R20, R4.reuse, 0xffffffc5 ;  /* 0xffffffc504147836 */ /* 0x040fe20000000000 */
[----:B------:R-:W-:Y:S02]  /*3840*/  SEL R41, RZ, 0x4, P0 ;  /* 0x00000004ff297807 */ /* 0x000fe40000000000 */
[----:B------:R-:W-:Y:S01]  /*3850*/  ISETP.GE.U32.AND P0, PT, R21, 0x7fffff85, PT ;  /* 0x7fffff851500780c */ /* 0x000fe20003f06070 */
[C---:B------:R-:W-:Y:S01]  /*3860*/  VIADD R21, R4.reuse, 0xffffffc6 ;  /* 0xffffffc604157836 */ /* 0x040fe20000000000 */
[----:B------:R-:W-:Y:S01]  /*3870*/  SEL R42, RZ, 0x7fff8, P3 ;  /* 0x0007fff8ff2a7807 */ /* 0x000fe20001800000 */
[----:B------:R-:W-:Y:S01]  /*3880*/  VIADD R23, R4, 0xffffffc7 ;  /* 0xffffffc704177836 */ /* 0x000fe20000000000 */
[----:B------:R-:W-:Y:S01]  /*3890*/  ISETP.GE.U32.AND P3, PT, R20, 0x7fffff86, PT ;  /* 0x7fffff861400780c */ /* 0x000fe20003f66070 */
[----:B------:R-:W-:Y:S01]  /*38a0*/  VIADD R22, R4, 0xffffffc1 ;  /* 0xffffffc104167836 */ /* 0x000fe20000000000 */
[----:B------:R-:W-:-:S02]  /*38b0*/  SEL R20, RZ, 0x1, P0 ;  /* 0x00000001ff147807 */ /* 0x000fc40000000000 */
[----:B------:R-:W-:Y:S02]  /*38c0*/  ISETP.GE.U32.AND P0, PT, R21, 0x7fffff87, PT ;  /* 0x7fffff871500780c */ /* 0x000fe40003f06070 */
[----:B------:R-:W-:Y:S02]  /*38d0*/  SEL R21, RZ, 0x1fffe, P3 ;  /* 0x0001fffeff157807 */ /* 0x000fe40001800000 */
[----:B------:R-:W-:Y:S01]  /*38e0*/  ISETP.GE.U32.AND P3, PT, R23, 0x7fffff88, PT ;  /* 0x7fffff881700780c */ /* 0x000fe20003f66070 */
[----:B------:R-:W-:Y:S01]  /*38f0*/  VIADD R23, R4, 0xffffffc2 ;  /* 0xffffffc204177836 */ /* 0x000fe20000000000 */
[----:B------:R-:W-:Y:S01]  /*3900*/  ISETP.GE.U32.AND P6, PT, R22, 0x7fffff82, PT ;  /* 0x7fffff821600780c */ /* 0x000fe20003fc6070 */
[----:B------:R-:W-:Y:S01]  /*3910*/  VIADD R22, R4, 0xffffffc3 ;  /* 0xffffffc304167836 */ /* 0x000fe20000000000 */
[----:B------:R-:W-:Y:S02]  /*3920*/  SEL R43, RZ, 0x4, P0 ;  /* 0x00000004ff2b7807 */ /* 0x000fe40000000000 */
[----:B------:R-:W-:-:S02]  /*3930*/  SEL R44, RZ, 0x7fff8, P3 ;  /* 0x0007fff8ff2c7807 */ /* 0x000fc40001800000 */
[----:B------:R-:W-:Y:S01]  /*3940*/  ISETP.GE.U32.AND P0, PT, R23, 0x7fffff83, PT ;  /* 0x7fffff831700780c */ /* 0x000fe20003f06070 */
[----:B------:R-:W-:Y:S01]  /*3950*/  VIADD R23, R4, 0xffffffdc ;  /* 0xffffffdc04177836 */ /* 0x000fe20000000000 */
[----:B------:R-:W-:Y:S01]  /*3960*/  ISETP.GE.U32.AND P3, PT, R22, 0x7fffff84, PT ;  /* 0x7fffff841600780c */ /* 0x000fe20003f66070 */
[C---:B------:R-:W-:Y:S01]  /*3970*/  VIADD R22, R4.reuse, 0xffffffdd ;  /* 0xffffffdd04167836 */ /* 0x040fe20000000000 */
[----:B------:R-:W-:Y:S02]  /*3980*/  SEL R45, RZ, 0x4, P0 ;  /* 0x00000004ff2d7807 */ /* 0x000fe40000000000 */
[----:B------:R-:W-:Y:S02]  /*3990*/  SEL R46, RZ, 0x7fff8, P3 ;  /* 0x0007fff8ff2e7807 */ /* 0x000fe40001800000 */
[----:B------:R-:W-:Y:S01]  /*39a0*/  ISETP.GE.U32.AND P0, PT, R23, 0x7fffff9d, PT ;  /* 0x7fffff9d1700780c */ /* 0x000fe20003f06070 */
[----:B------:R-:W-:Y:S01]  /*39b0*/  VIADD R23, R4, 0xffffffde ;  /* 0xffffffde04177836 */ /* 0x000fe20000000000 */
[----:B------:R-:W-:Y:S01]  /*39c0*/  ISETP.GE.U32.AND P3, PT, R22, 0x7fffff9e, PT ;  /* 0x7fffff9e1600780c */ /* 0x000fe20003f66070 */
[----:B------:R-:W-:Y:S01]  /*39d0*/  VIADD R22, R4, 0xffffffdf ;  /* 0xffffffdf04167836 */ /* 0x000fe20000000000 */
[----:B------:R-:W-:-:S02]  /*39e0*/  SEL R30, RZ, 0x1, P0 ;  /* 0x00000001ff1e7807 */ /* 0x000fc40000000000 */
[----:B------:R-:W-:Y:S02]  /*39f0*/  SEL R51, RZ, 0x1fffe, P3 ;  /* 0x0001fffeff337807 */ /* 0x000fe40001800000 */
        /* <DEDUP_REMOVED lines=36> */
[----:B------:R-:W-:Y:S02]  /*3c40*/  ISETP.GE.U32.AND P0, PT, R23, 0x7fffff93, PT ;  /* 0x7fffff931700780c */ /* 0x000fe40003f06070 */
[----:B------:R-:W-:Y:S01]  /*3c50*/  ISETP.GE.U32.AND P3, PT, R22, 0x7fffff94, PT ;  /* 0x7fffff941600780c */ /* 0x000fe20003f66070 */
[----:B------:R-:W-:Y:S01]  /*3c60*/  IMAD.IADD R39, R18, 0x1, R19 ;  /* 0x0000000112277824 */ /* 0x000fe200078e0213 */
[----:B------:R-:W-:Y:S01]  /*3c70*/  SEL R116, RZ, 0x4, P0 ;  /* 0x00000004ff747807 */ /* 0x000fe20000000000 */
[----:B------:R-:W-:Y:S01]  /*3c80*/  IMAD R19, R214, 0x1f, RZ ;  /* 0x0000001fd6137824 */ /* 0x000fe200078e02ff */
[----:B------:R-:W-:Y:S02]  /*3c90*/  SEL R159, RZ, 0x7fff8, P3 ;  /* 0x0007fff8ff9f7807 */ /* 0x000fe40001800000 */
[----:B------:R-:W-:-:S02]  /*3ca0*/  IADD3 R70, P0, PT, R112, R117, RZ ;  /* 0x0000007570467210 */ /* 0x000fc40007f1e0ff */
[----:B------:R-:W-:Y:S01]  /*3cb0*/  IADD3 R72, P3, PT, R96, R117, RZ ;  /* 0x0000007560487210 */ /* 0x000fe20007f7e0ff */
[----:B------:R-:W-:Y:S01]  /*3cc0*/  IMAD.IADD R40, R20, 0x1, R21 ;  /* 0x0000000114287824 */ /* 0x000fe200078e0215 */
[-C--:B------:R-:W-:Y:S01]  /*3cd0*/  LEA.HI.X.SX32 R71, R11, R89.reuse, 0x1, P0 ;  /* 0x000000590b477211 */ /* 0x080fe200000f0eff */
[C---:B------:R-:W-:Y:S01]  /*3ce0*/  IMAD.SHL.U32 R21, R214.reuse, 0x20, RZ ;  /* 0x00000020d6157824 */ /* 0x040fe200078e00ff */
[----:B------:R-:W-:Y:S01]  /*3cf0*/  LEA.HI.X.SX32 R73, R19, R89, 0x1, P3 ;  /* 0x0000005913497211 */ /* 0x000fe200018f0eff */
[C---:B------:R-:W-:Y:S01]  /*3d00*/  IMAD R23, R214.reuse, 0x21, RZ ;  /* 0x00000021d6177824 */ /* 0x040fe200078e02ff */
[-C--:B------:R-:W-:Y:S02]  /*3d10*/  LEA R66, P0, R214, R117.reuse, 0x6 ;  /* 0x00000075d6427211 */ /* 0x080fe400078030ff */
[----:B------:R-:W-:Y:S01]  /*3d20*/  IADD3 R68, P3, PT, R68, R117, RZ ;  /* 0x0000007544447210 */ /* 0x000fe20007f7e0ff */
[----:B------:R-:W-:Y:S01]  /*3d30*/  IMAD.IADD R35, R25, 0x1, R24 ;  /* 0x0000000119237824 */ /* 0x000fe200078e0218 */
[-C--:B------:R-:W-:Y:S01]  /*3d40*/  LEA.HI.X.SX32 R67, R21, R89.reuse, 0x1, P0 ;  /* 0x0000005915437211 */ /* 0x080fe200000f0eff */
[----:B------:R-:W-:Y:S01]  /*3d50*/  IMAD R25, R214, 0x23, RZ ;  /* 0x00000023d6197824 */ /* 0x000fe200078e02ff */
[----:B------:R-:W-:-:S02]  /*3d60*/  LEA.HI.X.SX32 R69, R23, R89, 0x1, P3 ;  /* 0x0000005917457211 */ /* 0x000fc400018f0eff */
[-C--:B------:R-:W-:Y:S02]  /*3d70*/  IADD3 R62, P0, PT, R62, R117.reuse, RZ ;  /* 0x000000753e3e7210 */ /* 0x080fe40007f1e0ff */
[----:B------:R-:W-:Y:S01]  /*3d80*/  IADD3 R64, P3, PT, R64, R117, RZ ;  /* 0x0000007540407210 */ /* 0x000fe20007f7e0ff */
[----:B------:R-:W-:Y:S01]  /*3d90*/  IMAD R29, R214, 0x25, RZ ;  /* 0x00000025d61d7824 */ /* 0x000fe200078e02ff */
[-C--:B------:R-:W-:Y:S01]  /*3da0*/  LEA.HI.X.SX32 R63, R10, R89.reuse, 0x1, P0 ;  /* 0x000000590a3f7211 */ /* 0x080fe200000f0eff */
[C---:B------:R-:W-:Y:S01]  /*3db0*/  IMAD R18, R214.reuse, 0x4c, RZ ;  /* 0x0000004cd6127824 */ /* 0x040fe200078e02ff */
[----:B------:R-:W-:Y:S01]  /*3dc0*/  LEA.HI.X.SX32 R65, R25, R89, 0x1, P3 ;  /* 0x0000005919417211 */ /* 0x000fe200018f0eff */
[----:B------:R-:W-:Y:S01]  /*3dd0*/  IMAD R20, R214, 0x4e, RZ ;  /* 0x0000004ed6147824 */ /* 0x000fe200078e02ff */
[-C--:B------:R-:W-:Y:S02]  /*3de0*/  IADD3 R58, P0, PT, R58, R117.reuse, RZ ;  /* 0x000000753a3a7210 */ /* 0x080fe40007f1e0ff */
[----:B------:R-:W-:Y:S01]  /*3df0*/  IADD3 R60, P3, PT, R60, R117, RZ ;  /* 0x000000753c3c7210 */ /* 0x000fe20007f7e0ff */
[----:B------:R-:W-:Y:S01]  /*3e00*/  VIADD R26, R4, 0xfffffff7 ;  /* 0xfffffff7041a7836 */ /* 0x000fe20000000000 */
[-C--:B------:R-:W-:Y:S01]  /*3e10*/  LEA.HI.X.SX32 R59, R16, R89.reuse, 0x1, P0 ;  /* 0x00000059103b7211 */ /* 0x080fe200000f0eff */
[C---:B------:R-:W-:Y:S01]  /*3e20*/  IMAD R22, R214.reuse, 0x50, RZ ;  /* 0x00000050d6167824 */ /* 0x040fe200078e02ff */
[----:B------:R-:W-:Y:S01]  /*3e30*/  LEA.HI.X.SX32 R61, R29, R89, 0x1, P3 ;  /* 0x000000591d3d7211 */ /* 0x000fe200018f0eff */
[----:B------:R-:W-:Y:S01]  /*3e40*/  IMAD R24, R214, 0x52, RZ ;  /* 0x00000052d6187824 */ /* 0x000fe200078e02ff */
[----:B------:R-:W-:-:S02]  /*3e50*/  IADD3 R18, P0, PT, R18, R117, RZ ;  /* 0x0000007512127210 */ /* 0x000fc40007f1e0ff */
[----:B------:R-:W-:Y:S01]  /*3e60*/  IADD3 R20, P3, PT, R20, R117, RZ ;  /* 0x0000007514147210 */ /* 0x000fe20007f7e0ff */
[----:B------:R-:W-:Y:S01]  /*3e70*/  IMAD R11, R214, 0x29, RZ ;  /* 0x00000029d60b7824 */ /* 0x000fe200078e02ff */
[----:B------:R-:W-:Y:S01]  /*3e80*/  ISETP.GE.U32.AND P5, PT, R26, 0x7fffffb8, PT ;  /* 0x7fffffb81a00780c */ /* 0x000fe20003fa6070 */
[----:B------:R-:W-:Y:S01]  /*3e90*/  IMAD R26, R214, 0x54, RZ ;  /* 0x00000054d61a7824 */ /* 0x000fe200078e02ff */
[-C--:B------:R-:W-:Y:S02]  /*3ea0*/  LEA.HI.X.SX32 R19, R15, R89.reuse, 0x1, P0 ;  /* 0x000000590f137211 */ /* 0x080fe400000f0eff */
[----:B------:R-:W-:Y:S02]  /*3eb0*/  LEA.HI.X.SX32 R21, R33, R89, 0x1, P3 ;  /* 0x0000005921157211 */ /* 0x000fe400018f0eff */
[-C--:B------:R-:W-:Y:S02]  /*3ec0*/  IADD3 R22, P0, PT, R22, R117.reuse, RZ ;  /* 0x0000007516167210 */ /* 0x080fe40007f1e0ff */
[----:B------:R-:W-:Y:S01]  /*3ed0*/  IADD3 R24, P3, PT, R24, R117, RZ ;  /* 0x0000007518187210 */ /* 0x000fe20007f7e0ff */
[----:B------:R-:W-:Y:S01]  /*3ee0*/  IMAD R28, R214, 0x56, RZ ;  /* 0x00000056d61c7824 */ /* 0x000fe200078e02ff */
[----:B------:R-:W-:-:S02]  /*3ef0*/  LEA.HI.X.SX32 R23, R14, R89, 0x1, P0 ;  /* 0x000000590e177211 */ /* 0x000fc400000f0eff */
[----:B------:R-:W-:Y:S02]  /*3f00*/  LEA.HI.X.SX32 R25, R11, R89, 0x1, P3 ;  /* 0x000000590b197211 */ /* 0x000fe400018f0eff */
[----:B------:R-:W-:Y:S02]  /*3f10*/  ISETP.GE.U32.AND P0, PT, R111, 0x7fffff81, PT ;  /* 0x7fffff816f00780c */ /* 0x000fe40003f06070 */
[----:B------:R-:W-:Y:S01]  /*3f20*/  IADD3 R26, P3, PT, R26, R117, RZ ;  /* 0x000000751a1a7210 */ /* 0x000fe20007f7e0ff */
[C---:B------:R-:W-:Y:S01]  /*3f30*/  IMAD R11, R214.reuse, 0x2b, RZ ;  /* 0x0000002bd60b7824 */ /* 0x040fe200078e02ff */
[----:B------:R-:W-:Y:S01]  /*3f40*/  SEL R47, RZ, 0x1fffe, P6 ;  /* 0x0001fffeff2f7807 */ /* 0x000fe20003000000 */
[----:B------:R-:W-:Y:S01]  /*3f50*/  IMAD R14, R214, 0x58, RZ ;  /* 0x00000058d60e7824 */ /* 0x000fe200078e02ff */
[----:B------:R-:W-:Y:S02]  /*3f60*/  SEL R10, RZ, 0x1, P0 ;  /* 0x00000001ff0a7807 */ /* 0x000fe40000000000 */
[----:B------:R-:W-:-:S02]  /*3f70*/  LEA.HI.X.SX32 R27, R27, R89, 0x1, P3 ;  /* 0x000000591b1b7211 */ /* 0x000fc400018f0eff */
[----:B------:R-:W-:Y:S01]  /*3f80*/  IADD3 R28, P3, PT, R28, R117, RZ ;  /* 0x000000751c1c7210 */ /* 0x000fe20007f7e0ff */
[----:B------:R-:W-:Y:S02]  /*3f90*/  IMAD.IADD R47, R10, 0x1, R47 ;  /* 0x000000010a2f7824 */ /* 0x000fe400078e022f */
[----:B------:R-:W-:Y:S01]  /*3fa0*/  IMAD.IADD R51, R30, 0x1, R51 ;  /* 0x000000011e337824 */ /* 0x000fe200078e0233 */
[----:B------:R-:W-:Y:S01]  /*3fb0*/  LEA.HI.X.SX32 R29, R11, R89, 0x1, P3 ;  /* 0x000000590b1d7211 */ /* 0x000fe200018f0eff */
[----:B------:R-:W-:Y:S01]  /*3fc0*/  IMAD R10, R214, 0x5a, RZ ;  /* 0x0000005ad60a7824 */ /* 0x000fe200078e02ff */
[----:B------:R-:W-:Y:S01]  /*3fd0*/  IADD3 R30, P3, PT, R14, R117, RZ ;  /* 0x000000750e1e7210 */ /* 0x000fe20007f7e0ff */
[----:B------:R-:W-:Y:S02]  /*3fe0*/  IMAD.IADD R55, R32, 0x1, R55 ;  /* 0x0000000120377824 */ /* 0x000fe400078e0237 */
[C---:B------:R-:W-:Y:S01]  /*3ff0*/  IMAD R11, R214.reuse, 0x2d, RZ ;  /* 0x0000002dd60b7824 */ /* 0x040fe200078e02ff */
[----:B------:R-:W-:Y:S01]  /*4000*/  LEA.HI.X.SX32 R31, R31, R89, 0x1, P3 ;  /* 0x000000591f1f7211 */ /* 0x000fe200018f0eff */
[----:B------:R-:W-:Y:S01]  /*4010*/  IMAD R14, R214, 0x5c, RZ ;  /* 0x0000005cd60e7824 */ /* 0x000fe200078e02ff */
[----:B------:R-:W-:Y:S01]  /*4020*/  IADD3 R32, P3, PT, R10, R117, RZ ;  /* 0x000000750a207210 */ /* 0x000fe20007f7e0ff */
[----:B------:R-:W-:-:S02]  /*4030*/  IMAD.IADD R113, R34, 0x1, R113 ;  /* 0x0000000122717824 */ /* 0x000fc400078e0271 */
[----:B------:R-:W-:Y:S01]  /*4040*/  IMAD.IADD R16, R36, 0x1, R119 ;  /* 0x0000000124107824 */ /* 0x000fe200078e0277 */
[----:B------:R-:W-:Y:S01]  /*4050*/  LEA.HI.X.SX32 R33, R11, R89, 0x1, P3 ;  /* 0x000000590b217211 */ /* 0x000fe200018f0eff */
[----:B------:R-:W-:Y:S01]  /*4060*/  IMAD R36, R214, 0x5e, RZ ;  /* 0x0000005ed6247824 */ /* 0x000fe200078e02ff */
[----:B------:R-:W-:Y:S01]  /*4070*/  IADD3 R34, P3, PT, R14, R117, RZ ;  /* 0x000000750e227210 */ /* 0x000fe20007f7e0ff */
[C---:B------:R-:W-:Y:S01]  /*4080*/  IMAD R11, R214.reuse, 0x2f, RZ ;  /* 0x0000002fd60b7824 */ /* 0x040fe200078e02ff */
[----:B------:R-:W-:Y:S01]  /*4090*/  LOP3.LUT R10, R35, 0x3, RZ, 0xc0, !PT ;  /* 0x00000003230a7812 */ /* 0x000fe200078ec0ff */
[----:B------:R-:W-:Y:S01]  /*40a0*/  IMAD R14, R214, 0x60, RZ ;  /* 0x00000060d60e7824 */ /* 0x000fe200078e02ff */
[----:B------:R-:W-:Y:S02]  /*40b0*/  LEA.HI.X.SX32 R35, R17, R89, 0x1, P3 ;  /* 0x0000005911237211 */ /* 0x000fe400018f0eff */
[----:B------:R-:W-:Y:S02]  /*40c0*/  IADD3 R36, P3, PT, R36, R117, RZ ;  /* 0x0000007524247210 */ /* 0x000fe40007f7e0ff */
[----:B------:R-:W-:-:S02]  /*40d0*/  IADD3 R10, PT, PT, R10, R38, R37 ;  /* 0x000000260a0a7210 */ /* 0x000fc40007ffe025 */
[----:B------:R-:W-:Y:S02]  /*40e0*/  LEA.HI.X.SX32 R37, R11, R89, 0x1, P3 ;  /* 0x000000590b257211 */ /* 0x000fe400018f0eff */
[----:B------:R-:W-:Y:S01]  /*40f0*/  IADD3 R38, P3, PT, R14, R117, RZ ;  /* 0x000000750e267210 */ /* 0x000fe20007f7e0ff */
[----:B------:R-:W-:Y:S01]  /*4100*/  IMAD R15, R214, 0x31, RZ ;  /* 0x00000031d60f7824 */ /* 0x000fe200078e02ff */
[----:B------:R-:W-:Y:S02]  /*4110*/  LOP3.LUT R11, R39, 0x3, RZ, 0xc0, !PT ;  /* 0x00000003270b7812 */ /* 0x000fe400078ec0ff */
[----:B------:R-:W-:Y:S02]  /*4120*/  LOP3.LUT R14, R40, 0x3, RZ, 0xc0, !PT ;  /* 0x00000003280e7812 */ /* 0x000fe400078ec0ff */
[----:B------:R-:W-:Y:S02]  /*4130*/  LEA.HI.X.SX32 R39, R13, R89, 0x1, P3 ;  /* 0x000000590d277211 */ /* 0x000fe400018f0eff */
[----:B------:R-:W-:-:S02]  /*4140*/  IADD3 R40, P3, PT, R48, R117, RZ ;  /* 0x0000007530287210 */ /* 0x000fc40007f7e0ff */
[----:B------:R-:W-:Y:S02]  /*4150*/  IADD3 R17, PT, PT, R11, R42, R41 ;  /* 0x0000002a0b117210 */ /* 0x000fe40007ffe029 */
[----:B------:R-:W-:Y:S01]  /*4160*/  IADD3 R14, PT, PT, R14, R44, R43 ;  /* 0x0000002c0e0e7210 */ /* 0x000fe20007ffe02b */
[----:B------:R-:W-:Y:S01]  /*4170*/  IMAD R44, R214, 0x66, RZ ;  /* 0x00000066d62c7824 */ /* 0x000fe200078e02ff */
[----:B------:R-:W-:Y:S02]  /*4180*/  LEA.HI.X.SX32 R41, R15, R89, 0x1, P3 ;  /* 0x000000590f297211 */ /* 0x000fe400018f0eff */
[----:B------:R-:W-:Y:S01]  /*4190*/  IADD3 R42, P3, PT, R56, R117, RZ ;  /* 0x00000075382a7210 */ /* 0x000fe20007f7e0ff */
[C---:B------:R-:W-:Y:S01]  /*41a0*/  IMAD R11, R214.reuse, 0x33, RZ ;  /* 0x00000033d60b7824 */ /* 0x040fe200078e02ff */
[----:B------:R-:W-:Y:S01]  /*41b0*/  LOP3.LUT R47, R47, 0x3, RZ, 0xc0, !PT ;  /* 0x000000032f2f7812 */ /* 0x000fe200078ec0ff */
[----:B------:R-:W-:Y:S01]  /*41c0*/  IMAD R48, R214, 0x68, RZ ;  /* 0x00000068d6307824 */ /* 0x000fe200078e02ff */
[----:B------:R-:W-:-:S02]  /*41d0*/  LEA.HI.X.SX32 R43, R9, R89, 0x1, P3 ;  /* 0x00000059092b7211 */ /* 0x000fc400018f0eff */
[----:B------:R-:W-:Y:S02]  /*41e0*/  IADD3 R44, P3, PT, R44, R117, RZ ;  /* 0x000000752c2c7210 */ /* 0x000fe40007f7e0ff */
[----:B------:R-:W-:Y:S01]  /*41f0*/  IADD3 R13, PT, PT, R47, R46, R45 ;  /* 0x0000002e2f0d7210 */ /* 0x000fe20007ffe02d */
[----:B------:R-:W-:Y:S01]  /*4200*/  IMAD R56, R214, 0x6a, RZ ;  /* 0x0000006ad6387824 */ /* 0x000fe200078e02ff */
[----:B------:R-:W-:Y:S02]  /*4210*/  LEA.HI.X.SX32 R45, R11, R89, 0x1, P3 ;  /* 0x000000590b2d7211 */ /* 0x000fe400018f0eff */
[----:B------:R-:W-:Y:S01]  /*4220*/  IADD3 R46, P3, PT, R48, R117, RZ ;  /* 0x00000075302e7210 */ /* 0x000fe20007f7e0ff */
[----:B------:R-:W-:Y:S01]  /*4230*/  IMAD R9, R214, 0x35, RZ ;  /* 0x00000035d6097824 */ /* 0x000fe200078e02ff */
[----:B------:R-:W-:Y:S02]  /*4240*/  LOP3.LUT R51, R51, 0x3, RZ, 0xc0, !PT ;  /* 0x0000000333337812 */ /* 0x000fe400078ec0ff */
[----:B------:R-:W-:-:S02]  /*4250*/  LEA.HI.X.SX32 R47, R12, R89, 0x1, P3 ;  /* 0x000000590c2f7211 */ /* 0x000fc400018f0eff */
[----:B------:R-:W-:Y:S02]  /*4260*/  LOP3.LUT R55, R55, 0x3, RZ, 0xc0, !PT ;  /* 0x0000000337377812 */ /* 0x000fe400078ec0ff */
[----:B------:R-:W-:Y:S02]  /*4270*/  IADD3 R48, P3, PT, R56, R117, RZ ;  /* 0x0000007538307210 */ /* 0x000fe40007f7e0ff */
        /* <DEDUP_REMOVED lines=9> */
[----:B------:R-:W-:Y:S01]  /*4310*/  IADD3 R52, P3, PT, R52, R117, RZ ;  /* 0x0000007534347210 */ /* 0x000fe20007f7e0ff */
[----:B------:R-:W-:Y:S01]  /*4320*/  IMAD R56, R214, 0x72, RZ ;  /* 0x00000072d6387824 */ /* 0x000fe200078e02ff */
[----:B------:R-:W-:Y:S02]  /*4330*/  IADD3 R113, PT, PT, R113, R57, R54 ;  /* 0x0000003971717210 */ /* 0x000fe40007ffe036 */
[----:B------:R-:W-:Y:S02]  /*4340*/  LEA.HI.X.SX32 R53, R9, R89, 0x1, P3 ;  /* 0x0000005909357211 */ /* 0x000fe400018f0eff */
[----:B------:R-:W-:Y:S01]  /*4350*/  IADD3 R54, P3, PT, R12, R117, RZ ;  /* 0x000000750c367210 */ /* 0x000fe20007f7e0ff */
[----:B------:R-:W-:Y:S01]  /*4360*/  IMAD R7, R214, 0x39, RZ ;  /* 0x00000039d6077824 */ /* 0x000fe200078e02ff */
[----:B------:R-:W-:Y:S01]  /*4370*/  LOP3.LUT R16, R16, 0x3, RZ, 0xc0, !PT ;  /* 0x0000000310107812 */ /* 0x000fe200078ec0ff */
[----:B------:R-:W-:Y:S01]  /*4380*/  IMAD R12, R214, 0x74, RZ ;  /* 0x00000074d60c7824 */ /* 0x000fe200078e02ff */
[----:B------:R-:W-:-:S02]  /*4390*/  LOP3.LUT R13, R13, 0xf, RZ, 0xc0, !PT ;  /* 0x0000000f0d0d7812 */ /* 0x000fc400078ec0ff */
[----:B------:R-:W-:Y:S02]  /*43a0*/  LEA.HI.X.SX32 R55, R8, R89, 0x1, P3 ;  /* 0x0000005908377211 */ /* 0x000fe400018f0eff */
[----:B------:R-:W-:Y:S02]  /*43b0*/  IADD3 R56, P3, PT, R56, R117, RZ ;  /* 0x0000007538387210 */ /* 0x000fe40007f7e0ff */
[----:B------:R-:W-:Y:S01]  /*43c0*/  IADD3 R16, PT, PT, R16, R159, R116 ;  /* 0x0000009f10107210 */ /* 0x000fe20007ffe074 */
[----:B------:R-:W-:Y:S01]  /*43d0*/  IMAD R116, R14, 0x10, R13 ;  /* 0x000000100e747824 */ /* 0x000fe200078e020d */
[----:B------:R-:W-:Y:S01]  /*43e0*/  LEA.HI.X.SX32 R57, R7, R89, 0x1, P3 ;  /* 0x0000005907397211 */ /* 0x000fe200018f0eff */
[----:B------:R-:W-:Y:S01]  /*43f0*/  IMAD R14, R214, 0x76, RZ ;  /* 0x00000076d60e7824 */ /* 0x000fe200078e02ff */
[----:B------:R-:W-:Y:S01]  /*4400*/  IADD3 R12, P3, PT, R12, R117, RZ ;  /* 0x000000750c0c7210 */ /* 0x000fe20007f7e0ff */
[----:B------:R-:W-:Y:S01]  /*4410*/  IMAD R7, R214, 0x3b, RZ ;  /* 0x0000003bd6077824 */ /* 0x000fe200078e02ff */
[----:B------:R-:W-:Y:S01]  /*4420*/  LOP3.LUT R16, R16, 0xf, RZ, 0xc0, !PT ;  /* 0x0000000f10107812 */ /* 0x000fe200078ec0ff */
[----:B------:R-:W-:Y:S01]  /*4430*/  IMAD R8, R214, 0x78, RZ ;  /* 0x00000078d6087824 */ /* 0x000fe200078e02ff */
[----:B------:R-:W-:-:S02]  /*4440*/  LEA.HI.X.SX32 R13, R6, R89, 0x1, P3 ;  /* 0x00000059060d7211 */ /* 0x000fc400018f0eff */
[----:B------:R-:W-:Y:S01]  /*4450*/  IADD3 R14, P3, PT, R14, R117, RZ ;  /* 0x000000750e0e7210 */ /* 0x000fe20007f7e0ff */
[----:B------:R-:W-:Y:S02]  /*4460*/  IMAD R124, R113, 0x10, R16 ;  /* 0x00000010717c7824 */ /* 0x000fe400078e0210 */
[----:B------:R-:W-:Y:S01]  /*4470*/  IMAD R6, R214, 0x7a, RZ ;  /* 0x0000007ad6067824 */ /* 0x000fe200078e02ff */
[----:B------:R-:W-:Y:S02]  /*4480*/  LEA.HI.X.SX32 R15, R7, R89, 0x1, P3 ;  /* 0x00000059070f7211 */ /* 0x000fe400018f0eff */
[----:B------:R-:W-:Y:S01]  /*4490*/  IADD3 R16, P3, PT, R8, R117, RZ ;  /* 0x0000007508107210 */ /* 0x000fe20007f7e0ff */
[----:B------:R-:W-:Y:S02]  /*44a0*/  IMAD.SHL.U32 R7, R17, 0x100, RZ ;  /* 0x0000010011077824 */ /* 0x000fe400078e00ff */
[----:B------:R-:W-:Y:S01]  /*44b0*/  IMAD R9, R214, 0x3d, RZ ;  /* 0x0000003dd6097824 */ /* 0x000fe200078e02ff */
[----:B------:R-:W-:Y:S01]  /*44c0*/  LEA.HI.X.SX32 R17, R112, R89, 0x1, P3 ;  /* 0x0000005970117211 */ /* 0x000fe200018f0eff */
[----:B------:R-:W-:Y:S01]  /*44d0*/  IMAD R8, R214, 0x7c, RZ ;  /* 0x0000007cd6087824 */ /* 0x000fe200078e02ff */
[----:B------:R-:W-:Y:S01]  /*44e0*/  IADD3 R6, P3, PT, R6, R117, RZ ;  /* 0x0000007506067210 */ /* 0x000fe20007f7e0ff */
[----:B------:R-:W-:Y:S01]  /*44f0*/  IMAD.SHL.U32 R113, R11, 0x100, RZ ;  /* 0x000001000b717824 */ /* 0x000fe200078e00ff */
[----:B------:R-:W-:-:S02]  /*4500*/  LOP3.LUT R11, R7, 0xf00, RZ, 0xe2, !PT ;  /* 0x00000f00070b7812 */ /* 0x000fc400078ee2ff */
[----:B------:R-:W-:Y:S02]  /*4510*/  LEA.HI.X.SX32 R7, R9, R89, 0x1, P3 ;  /* 0x0000005909077211 */ /* 0x000fe400018f0eff */
[----:B------:R-:W-:Y:S02]  /*4520*/  IADD3 R8, P3, PT, R8, R117, RZ ;  /* 0x0000007508087210 */ /* 0x000fe40007f7e0ff */
[----:B------:R-:W-:Y:S01]  /*4530*/  LOP3.LUT R112, R113, 0xf00, RZ, 0xe2, !PT ;  /* 0x00000f0071707812 */ /* 0x000fe200078ee2ff */
[----:B------:R-:W-:Y:S01]  /*4540*/  IMAD R113, R10, 0x1000, R11 ;  /* 0x000010000a717824 */ /* 0x000fe200078e020b */
[----:B------:R-:W-:Y:S01]  /*4550*/  LEA.HI.X.SX32 R9, R96, R89, 0x1, P3 ;  /* 0x0000005960097211 */ /* 0x000fe200018f0eff */
[----:B------:R-:W-:Y:S01]  /*4560*/  IMAD R11, R214, 0x3f, RZ ;  /* 0x0000003fd60b7824 */ /* 0x000fe200078e02ff */
[----:B------:R-:W-:Y:S01]  /*4570*/  IADD3 R10, P3, PT, R158, R117, RZ ;  /* 0x000000759e0a7210 */ /* 0x000fe20007f7e0ff */
[----:B------:R-:W-:Y:S01]  /*4580*/  IMAD R119, R119, 0x1000, R112 ;  /* 0x0000100077777824 */ /* 0x000fe200078e0270 */
[----:B------:R-:W-:Y:S01]  /*4590*/  LOP3.LUT R116, R116, 0xff, RZ, 0xc0, !PT ;  /* 0x000000ff74747812 */ /* 0x000fe200078ec0ff */
[----:B------:R-:W-:Y:S01]  /*45a0*/  IMAD R112, R214, 0xd, RZ ;  /* 0x0000000dd6707824 */ /* 0x000fe200078e02ff */
[----:B------:R-:W-:-:S02]  /*45b0*/  LOP3.LUT R124, R124, 0xff, RZ, 0xc0, !PT ;  /* 0x000000ff7c7c7812 */ /* 0x000fc400078ec0ff */
[----:B------:R-:W-:Y:S02]  /*45c0*/  LEA.HI.X.SX32 R11, R11, R89, 0x1, P3 ;  /* 0x000000590b0b7211 */ /* 0x000fe400018f0eff */
[----:B------:R-:W-:Y:S01]  /*45d0*/  IADD3 R158, P3, PT, R88, R117, RZ ;  /* 0x00000075589e7210 */ /* 0x000fe20007f7e0ff */
[----:B------:R-:W-:Y:S02]  /*45e0*/  IMAD.IADD R88, R113, 0x1, R116 ;  /* 0x0000000171587824 */ /* 0x000fe400078e0274 */
[----:B------:R-:W-:Y:S01]  /*45f0*/  IMAD.IADD R119, R119, 0x1, R124 ;  /* 0x0000000177777824 */ /* 0x000fe200078e027c */
[----:B------:R-:W-:Y:S01]  /*4600*/  LEA.HI.X.SX32 R159, R112, R89, 0x1, P3 ;  /* 0x00000059709f7211 */ /* 0x000fe200018f0eff */
[C---:B------:R-:W-:Y:S01]  /*4610*/  IMAD.SHL.U32 R113, R214.reuse, 0x8, RZ ;  /* 0x00000008d6717824 */ /* 0x040fe200078e00ff */
[----:B------:R-:W-:Y:S02]  /*4620*/  LEA R116, P3, R214, R117, 0x4 ;  /* 0x00000075d6747211 */ /* 0x000fe400078620ff */
[----:B------:R-:W-:-:S02]  /*4630*/  SHF.R.U32.HI R95, RZ, 0x1, R95 ;  /* 0x00000001ff5f7819 */ /* 0x000fc4000001165f */
[--C-:B------:R-:W-:Y:S02]  /*4640*/  PRMT R160, R88, 0x5410, R119.reuse ;  /* 0x0000541058a07816 */ /* 0x100fe40000000077 */
[----:B------:R-:W-:Y:S02]  /*4650*/  PRMT R119, RZ, 0x7610, R119 ;  /* 0x00007610ff777816 */ /* 0x000fe40000000077 */
[----:B------:R-:W-:Y:S02]  /*4660*/  LEA.HI.X.SX32 R117, R113, R89, 0x1, P3 ;  /* 0x0000005971757211 */ /* 0x000fe400018f0eff */
[----:B------:R-:W-:Y:S02]  /*4670*/  LOP3.LUT P3, RZ, R95, 0x1, RZ, 0xc0, !PT ;  /* 0x000000015fff7812 */ /* 0x000fe4000786c0ff */
[----:B------:R-:W-:Y:S01]  /*4680*/  SHF.R.U64 R88, R160, 0x1f, RZ ;  /* 0x0000001fa0587819 */ /* 0x000fe200000012ff */
[----:B------:R-:W5:Y:S01]  /*4690*/  @!P4 LDG.E.U16 R119, desc[UR22][R158.64] ;  /* 0x000000169e77c981 */ /* 0x000f62000c1e1500 */
[----:B------:R-:W-:-:S02]  /*46a0*/  PRMT R89, RZ, 0x7610, R89 ;  /* 0x00007610ff597816 */ /* 0x000fc40000000059 */
[----:B------:R-:W-:Y:S02]  /*46b0*/  LOP3.LUT P4, RZ, R88, 0x1, RZ, 0xc0, !PT ;  /* 0x0000000158ff7812 */ /* 0x000fe4000788c0ff */
[----:B------:R-:W-:Y:S02]  /*46c0*/  PRMT R124, RZ, 0x7610, R124 ;  /* 0x00007610ff7c7816 */ /* 0x000fe4000000007c */
[C---:B------:R-:W-:Y:S02]  /*46d0*/  SHF.R.U64 R95, R160.reuse, 0x1d, RZ ;  /* 0x0000001da05f7819 */ /* 0x040fe400000012ff */
[C---:B------:R-:W-:Y:S01]  /*46e0*/  SHF.R.U64 R88, R160.reuse, 0x1e, RZ ;  /* 0x0000001ea0587819 */ /* 0x040fe200000012ff */
[----:B------:R-:W5:Y:S01]  /*46f0*/  @P3 LDG.E.U16 R89, desc[UR22][R70.64] ;  /* 0x0000001646593981 */ /* 0x000f62000c1e1500 */
[----:B------:R-:W-:Y:S02]  /*4700*/  PRMT R96, RZ, 0x7610, R96 ;  /* 0x00007610ff607816 */ /* 0x000fe40000000060 */
[----:B------:R-:W-:Y:S01]  /*4710*/  LOP3.LUT P3, RZ, R95, 0x1, RZ, 0xc0, !PT ;  /* 0x000000015fff7812 */ /* 0x000fe2000786c0ff */
[----:B------:R1:W5:Y:S01]  /*4720*/  @!P5 LDG.E.U16 R124, desc[UR22][R116.64] ;  /* 0x00000016747cd981 */ /* 0x000362000c1e1500 */
[----:B------:R-:W-:-:S02]  /*4730*/  SHF.R.U64 R95, R160, 0x1c, RZ ;  /* 0x0000001ca05f7819 */ /* 0x000fc400000012ff */
[----:B------:R-:W-:Y:S01]  /*4740*/  LOP3.LUT P6, RZ, R88, 0x1, RZ, 0xc0, !PT ;  /* 0x0000000158ff7812 */ /* 0x000fe200078cc0ff */
[----:B------:R-:W5:Y:S01]  /*4750*/  @P4 LDG.E.U16 R96, desc[UR22][R66.64] ;  /* 0x0000001642604981 */ /* 0x000f62000c1e1500 */
[----:B------:R-:W-:Y:S02]  /*4760*/  PRMT R88, RZ, 0x7610, R88 ;  /* 0x00007610ff587816 */ /* 0x000fe40000000058 */
[----:B------:R-:W-:Y:S02]  /*4770*/  LOP3.LUT P5, RZ, R95, 0x1, RZ, 0xc0, !PT ;  /* 0x000000015fff7812 */ /* 0x000fe400078ac0ff */
[----:B-1----:R-:W-:Y:S02]  /*4780*/  SHF.R.U64 R116, R160, 0x1b, RZ ;  /* 0x0000001ba0747819 */ /* 0x002fe400000012ff */
[----:B------:R1:W5:Y:S01]  /*4790*/  @!P2 LDG.E.U16 R88, desc[UR22][R72.64] ;  /* 0x000000164858a981 */ /* 0x000362000c1e1500 */
[----:B------:R-:W-:Y:S02]  /*47a0*/  PRMT R71, RZ, 0x7610, R71 ;  /* 0x00007610ff477816 */ /* 0x000fe40000000047 */
[----:B------:R-:W-:-:S02]  /*47b0*/  LOP3.LUT P4, RZ, R116, 0x1, RZ, 0xc0, !PT ;  /* 0x0000000174ff7812 */ /* 0x000fc4000788c0ff */
[----:B------:R-:W-:Y:S02]  /*47c0*/  SHF.R.U64 R116, R160, 0x1a, RZ ;  /* 0x0000001aa0747819 */ /* 0x000fe400000012ff */
[----:B------:R-:W-:Y:S01]  /*47d0*/  PRMT R95, RZ, 0x7610, R95 ;  /* 0x00007610ff5f7816 */ /* 0x000fe2000000005f */
[----:B------:R-:W5:Y:S01]  /*47e0*/  @P3 LDG.E.U16 R71, desc[UR22][R62.64] ;  /* 0x000000163e473981 */ /* 0x000f62000c1e1500 */
[----:B------:R-:W-:Y:S02]  /*47f0*/  LOP3.LUT P2, RZ, R116, 0x1, RZ, 0xc0, !PT ;  /* 0x0000000174ff7812 */ /* 0x000fe4000784c0ff */
[----:B-1----:R-:W-:Y:S02]  /*4800*/  SHF.R.U64 R72, R160, 0x19, RZ ;  /* 0x00000019a0487819 */ /* 0x002fe400000012ff */
[----:B------:R-:W-:Y:S01]  /*4810*/  PRMT R70, RZ, 0x7610, R70 ;  /* 0x00007610ff467816 */ /* 0x000fe20000000046 */
[----:B------:R1:W5:Y:S01]  /*4820*/  @P6 LDG.E.U16 R95, desc[UR22][R68.64] ;  /* 0x00000016445f6981 */ /* 0x000362000c1e1500 */
[----:B------:R-:W-:-:S02]  /*4830*/  PRMT R67, RZ, 0x7610, R67 ;  /* 0x00007610ff437816 */ /* 0x000fc40000000043 */
[----:B------:R-:W-:Y:S02]  /*4840*/  LOP3.LUT P3, RZ, R72, 0x1, RZ, 0xc0, !PT ;  /* 0x0000000148ff7812 */ /* 0x000fe4000786c0ff */
[C---:B------:R-:W-:Y:S01]  /*4850*/  SHF.R.U64 R72, R160.reuse, 0x18, RZ ;  /* 0x00000018a0487819 */ /* 0x040fe200000012ff */
[----:B------:R2:W5:Y:S01]  /*4860*/  @P5 LDG.E.U16 R70, desc[UR22][R64.64] ;  /* 0x0000001640465981 */ /* 0x000562000c1e1500 */
[----:B------:R-:W-:Y:S02]  /*4870*/  PRMT R66, RZ, 0x7610, R66 ;  /* 0x00007610ff427816 */ /* 0x000fe40000000042 */
[----:B-1----:R-:W-:Y:S01]  /*4880*/  SHF.R.U64 R68, R160, 0x17, RZ ;  /* 0x00000017a0447819 */ /* 0x002fe200000012ff */
[----:B------:R1:W5:Y:S01]  /*4890*/  @P4 LDG.E.U16 R67, desc[UR22][R58.64] ;  /* 0x000000163a434981 */ /* 0x000362000c1e1500 */
[----:B------:R-:W-:Y:S02]  /*48a0*/  LOP3.LUT P5, RZ, R72, 0x1, RZ, 0xc0, !PT ;  /* 0x0000000148ff7812 */ /* 0x000fe400078ac0ff */
[----:B------:R-:W-:Y:S01]  /*48b0*/  LOP3.LUT P4, RZ, R68, 0x1, RZ, 0xc0, !PT ;  /* 0x0000000144ff7812 */ /* 0x000fe2000788c0ff */
[----:B------:R3:W5:Y:S01]  /*48c0*/  @P2 LDG.E.U16 R66, desc[UR22][R60.64] ;  /* 0x000000163c422981 */ /* 0x000762000c1e1500 */
[----:B------:R-:W-:-:S02]  /*48d0*/  SHF.R.U64 R68, R160, 0x16, RZ ;  /* 0x00000016a0447819 */ /* 0x000fc400000012ff */
[----:B------:R-:W-:Y:S02]  /*48e0*/  PRMT R63, RZ, 0x7610, R63 ;  /* 0x00007610ff3f7816 */ /* 0x000fe4000000003f */
[----:B--2---:R-:W-:Y:S02]  /*48f0*/  SHF.R.U64 R64, R160, 0x15, RZ ;  /* 0x00000015a0407819 */ /* 0x004fe400000012ff */
[----:B------:R-:W-:Y:S02]  /*4900*/  LOP3.LUT P2, RZ, R68, 0x1, RZ, 0xc0, !PT ;  /* 0x0000000144ff7812 */ /* 0x000fe4000784c0ff */
[----:B------:R-:W-:Y:S01]  /*4910*/  PRMT R62, RZ, 0x7610, R62 ;  /* 0x00007610ff3e7816 */ /* 0x000fe2000000003e */
[----:B------:R2:W5:Y:S01]  /*4920*/  @P3 LDG.E.U16 R63, desc[UR22][R18.64] ;  /* 0x00000016123f3981 */ /* 0x000562000c1e1500 */
[----:B-1----:R-:W-:Y:S02]  /*4930*/  PRMT R58, RZ, 0x7610, R58 ;  /* 0x00007610ff3a7816 */ /* 0x002fe4000000003a */
[----:B------:R-:W-:-:S02]  /*4940*/  LOP3.LUT P3, RZ, R64, 0x1, RZ, 0xc0, !PT ;  /* 0x0000000140ff7812 */ /* 0x000fc4000786c0ff */
[C---:B------:R-:W-:Y:S01]  /*4950*/  SHF.R.U64 R64, R160.reuse, 0x14, RZ ;  /* 0x00000014a0407819 */ /* 0x040fe200000012ff */
[----:B------:R-:W5:Y:S01]  /*4960*/  @P5 LDG.E.U16 R62, desc[UR22][R20.64] ;  /* 0x00000016143e5981 */ /* 0x000f62000c1e1500 */
[----:B---3--:R-:W-:Y:S02]  /*4970*/  SHF.R.U64 R60, R160, 0x13, RZ ;  /* 0x00000013a03c7819 */ /* 0x008fe400000012ff */
[----:B------:R-:W-:Y:S01]  /*4980*/  PRMT R59, RZ, 0x7610, R59 ;  /* 0x00007610ff3b7816 */ /* 0x000fe2000000003b */
[----:B------:R-:W5:Y:S01]  /*4990*/  @P4 LDG.E.U16 R58, desc[UR22][R22.64] ;  /* 0x00000016163a4981 */ /* 0x000f62000c1e1500 */
[----:B------:R-:W-:Y:S02]  /*49a0*/  LOP3.LUT P5, RZ, R64, 0x1, RZ, 0xc0, !PT ;  /* 0x0000000140ff7812 */ /* 0x000fe400078ac0ff */
[----:B------:R-:W-:Y:S02]  /*49b0*/  LOP3.LUT P4, RZ, R60, 0x1, RZ, 0xc0, !PT ;  /* 0x000000013cff7812 */ /* 0x000fe4000788c0ff */
[----:B------:R-:W-:Y:S01]  /*49c0*/  SHF.R.U64 R61, R160, 0x12, RZ ;  /* 0x00000012a03d7819 */ /* 0x000fe200000012ff */
[----:B------:R-:W5:Y:S01]  /*49d0*/  @P2 LDG.E.U16 R59, desc[UR22][R24.64] ;  /* 0x00000016183b2981 */ /* 0x000f62000c1e1500 */
[----:B------:R-:W-:-:S02]  /*49e0*/  PRMT R60, RZ, 0x7610, R60 ;  /* 0x00007610ff3c7816 */ /* 0x000fc4000000003c */
[----:B--2---:R-:W-:Y:S02]  /*49f0*/  SHF.R.U64 R18, R160, 0x11, RZ ;  /* 0x00000011a0127819 */ /* 0x004fe400000012ff */
[----:B------:R-:W-:Y:S02]  /*4a00*/  LOP3.LUT P2, RZ, R61, 0x1, RZ, 0xc0, !PT ;  /* 0x000000013dff7812 */ /* 0x000fe4000784c0ff */
[----:B------:R-:W-:Y:S01]  /*4a10*/  PRMT R61, RZ, 0x7610, R61 ;  /* 0x00007610ff3d7816 */ /* 0x000fe2000000003d */
[----:B------:R1:W5:Y:S01]  /*4a20*/  @P3 LDG.E.U16 R60, desc[UR22][R26.64] ;  /* 0x000000161a3c3981 */ /* 0x000362000c1e1500 */
[----:B------:R-:W-:Y:S02]  /*4a30*/  LOP3.LUT P3, RZ, R18, 0x1, RZ, 0xc0, !PT ;  /* 0x0000000112ff7812 */ /* 0x000fe4000786c0ff */
[----:B------:R-:W-:Y:S02]  /*4a40*/  SHF.R.U64 R18, R160, 0x10, RZ ;  /* 0x00000010a0127819 */ /* 0x000fe400000012ff */
[----:B------:R-:W-:Y:S01]  /*4a50*/  PRMT R64, RZ, 0x7610, R64 ;  /* 0x00007610ff407816 */ /* 0x000fe20000000040 */
[----:B------:R2:W5:Y:S01]  /*4a60*/  @P5 LDG.E.U16 R61, desc[UR22][R28.64] ;  /* 0x000000161c3d5981 */ /* 0x000562000c1e1500 */
[----:B------:R-:W-:-:S02]  /*4a70*/  LOP3.LUT P5, RZ, R18, 0x1, RZ, 0xc0, !PT ;  /* 0x0000000112ff7812 */ /* 0x000fc400078ac0ff */
[----:B------:R-:W-:Y:S02]  /*4a80*/  SHF.R.U64 R18, R160, 0xf, RZ ;  /* 0x0000000fa0127819 */ /* 0x000fe400000012ff */
[----:B------:R-:W-:Y:S01]  /*4a90*/  PRMT R65, RZ, 0x7610, R65 ;  /* 0x00007610ff417816 */ /* 0x000fe20000000041 */
[----:B------:R3:W5:Y:S01]  /*4aa0*/  @P4 LDG.E.U16 R64, desc[UR22][R30.64] ;  /* 0x000000161e404981 */ /* 0x000762000c1e1500 */
[----:B------:R-:W-:Y:S02]  /*4ab0*/  LOP3.LUT P4, RZ, R18, 0x1, RZ, 0xc0, !PT ;  /* 0x0000000112ff7812 */ /* 0x000fe4000788c0ff */
[----:B------:R-:W-:Y:S02]  /*4ac0*/  SHF.R.U64 R18, R160, 0xe, RZ ;  /* 0x0000000ea0127819 */ /* 0x000fe400000012ff */
[----:B-1----:R-:W-:Y:S01]  /*4ad0*/  PRMT R27, RZ, 0x7610, R27 ;  /* 0x00007610ff1b7816 */ /* 0x002fe2000000001b */
[----:B------:R1:W5:Y:S01]  /*4ae0*/  @P2 LDG.E.U16 R65, desc[UR22][R32.64] ;  /* 0x0000001620412981 */ /* 0x000362000c1e1500 */
[----:B------:R-:W-:-:S02]  /*4af0*/  LOP3.LUT P2, RZ, R18, 0x1, RZ, 0xc0, !PT ;  /* 0x0000000112ff7812 */ /* 0x000fc4000784c0ff */
[----:B------:R-:W-:Y:S02]  /*4b00*/  SHF.R.U64 R18, R160, 0xd, RZ ;  /* 0x0000000da0127819 */ /* 0x000fe400000012ff */
[----:B--2---:R-:W-:Y:S01]  /*4b10*/  PRMT R28, RZ, 0x7610, R28 ;  /* 0x00007610ff1c7816 */ /* 0x004fe2000000001c */
[----:B------:R2:W5:Y:S01]  /*4b20*/  @P3 LDG.E.U16 R27, desc[UR22][R34.64] ;  /* 0x00000016221b3981 */ /* 0x000562000c1e1500 */
[----:B------:R-:W-:Y:S02]  /*4b30*/  LOP3.LUT P3, RZ, R18, 0x1, RZ, 0xc0, !PT ;  /* 0x0000000112ff7812 */ /* 0x000fe4000786c0ff */
[----:B------:R-:W-:Y:S02]  /*4b40*/  SHF.R.U64 R18, R160, 0xc, RZ ;  /* 0x0000000ca0127819 */ /* 0x000fe400000012ff */
[----:B------:R-:W-:Y:S01]  /*4b50*/  PRMT R29, RZ, 0x7610, R29 ;  /* 0x00007610ff1d7816 */ /* 0x000fe2000000001d */
[----:B------:R4:W5:Y:S01]  /*4b60*/  @P5 LDG.E.U16 R28, desc[UR22][R36.64] ;  /* 0x00000016241c5981 */ /* 0x000962000c1e1500 */
[----:B------:R-:W-:-:S02]  /*4b70*/  LOP3.LUT P5, RZ, R18, 0x1, RZ, 0xc0, !PT ;  /* 0x0000000112ff7812 */ /* 0x000fc400078ac0ff */
[----:B------:R-:W-:Y:S02]  /*4b80*/  SHF.R.U64 R18, R160, 0xb, RZ ;  /* 0x0000000ba0127819 */ /* 0x000fe400000012ff */
[----:B---3--:R-:W-:Y:S01]  /*4b90*/  PRMT R30, RZ, 0x7610, R30 ;  /* 0x00007610ff1e7816 */ /* 0x008fe2000000001e */
[----:B------:R3:W5:Y:S01]  /*4ba0*/  @P4 LDG.E.U16 R29, desc[UR22][R38.64] ;  /* 0x00000016261d4981 */ /* 0x000762000c1e1500 */
[----:B------:R-:W-:Y:S02]  /*4bb0*/  LOP3.LUT P4, RZ, R18, 0x1, RZ, 0xc0, !PT ;  /* 0x0000000112ff7812 */ /* 0x000fe4000788c0ff */
[----:B------:R-:W-:Y:S02]  /*4bc0*/  SHF.R.U64 R18, R160, 0xa, RZ ;  /* 0x0000000aa0127819 */ /* 0x000fe400000012ff */
[----:B------:R-:W-:Y:S01]  /*4bd0*/  PRMT R31, RZ, 0x7610, R31 ;  /* 0x00007610ff1f7816 */ /* 0x000fe2000000001f */
[----:B------:R0:W5:Y:S01]  /*4be0*/  @P2 LDG.E.U16 R30, desc[UR22][R40.64] ;  /* 0x00000016281e2981 */ /* 0x000162000c1e1500 */
[----:B------:R-:W-:-:S02]  /*4bf0*/  LOP3.LUT P2, RZ, R18, 0x1, RZ, 0xc0, !PT ;  /* 0x0000000112ff7812 */ /* 0x000fc4000784c0ff */
[----:B------:R-:W-:Y:S02]  /*4c00*/  SHF.R.U64 R18, R160, 0x9, RZ ;  /* 0x00000009a0127819 */ /* 0x000fe400000012ff */
[----:B-1----:R-:W-:Y:S01]  /*4c10*/  PRMT R32, RZ, 0x7610, R32 ;  /* 0x00007610ff207816 */ /* 0x002fe20000000020 */
[----:B------:R1:W5:Y:S01]  /*4c20*/  @P3 LDG.E.U16 R31, desc[UR22][R42.64] ;  /* 0x000000162a1f3981 */ /* 0x000362000c1e1500 */
[----:B------:R-:W-:Y:S02]  /*4c30*/  LOP3.LUT P3, RZ, R18, 0x1, RZ, 0xc0, !PT ;  /* 0x0000000112ff7812 */ /* 0x000fe4000786c0ff */
[----:B------:R-:W-:Y:S02]  /*4c40*/  SHF.R.U64 R18, R160, 0x8, RZ ;  /* 0x00000008a0127819 */ /* 0x000fe400000012ff */
[----:B------:R-:W-:Y:S01]  /*4c50*/  PRMT R33, RZ, 0x7610, R33 ;  /* 0x00007610ff217816 */ /* 0x000fe20000000021 */
[----:B------:R0:W5:Y:S01]  /*4c60*/  @P5 LDG.E.U16 R32, desc[UR22][R44.64] ;  /* 0x000000162c205981 */ /* 0x000162000c1e1500 */
[----:B------:R-:W-:-:S02]  /*4c70*/  LOP3.LUT P5, RZ, R18, 0x1, RZ, 0xc0, !PT ;  /* 0x0000000112ff7812 */ /* 0x000fc400078ac0ff */
[----:B------:R-:W-:Y:S02]  /*4c80*/  SHF.R.U64 R18, R160, 0x7, RZ ;  /* 0x00000007a0127819 */ /* 0x000fe400000012ff */
[----:B--2---:R-:W-:Y:S01]  /*4c90*/  PRMT R34, RZ, 0x7610, R34 ;  /* 0x00007610ff227816 */ /* 0x004fe20000000022 */
[----:B------:R-:W5:Y:S01]  /*4ca0*/  @P4 LDG.E.U16 R33, desc[UR22][R46.64] ;  /* 0x000000162e214981 */ /* 0x000f62000c1e1500 */
[----:B------:R-:W-:Y:S02]  /*4cb0*/  LOP3.LUT P4, RZ, R18, 0x1, RZ, 0xc0, !PT ;  /* 0x0000000112ff7812 */ /* 0x000fe4000788c0ff */
[----:B------:R-:W-:Y:S02]  /*4cc0*/  SHF.R.U64 R18, R160, 0x6, RZ ;  /* 0x00000006a0127819 */ /* 0x000fe400000012ff */
[----:B------:R-:W-:Y:S01]  /*4cd0*/  PRMT R35, RZ, 0x7610, R35 ;  /* 0x00007610ff237816 */ /* 0x000fe20000000023 */
[----:B------:R2:W5:Y:S01]  /*4ce0*/  @P2 LDG.E.U16 R34, desc[UR22][R48.64] ;  /* 0x0000001630222981 */ /* 0x000562000c1e1500 */
[----:B------:R-:W-:-:S02]  /*4cf0*/  LOP3.LUT P2, RZ, R18, 0x1, RZ, 0xc0, !PT ;  /* 0x0000000112ff7812 */ /* 0x000fc4000784c0ff */
[----:B------:R-:W-:Y:S02]  /*4d00*/  SHF.R.U64 R18, R160, 0x5, RZ ;  /* 0x00000005a0127819 */ /* 0x000fe400000012ff */
[----:B----4-:R-:W-:Y:S01]  /*4d10*/  PRMT R36, RZ, 0x7610, R36 ;  /* 0x00007610ff247816 */ /* 0x010fe20000000024 */
[----:B------:R-:W5:Y:S01]  /*4d20*/  @P3 LDG.E.U16 R35, desc[UR22][R50.64] ;  /* 0x0000001632233981 */ /* 0x000f62000c1e1500 */
[----:B------:R-:W-:Y:S02]  /*4d30*/  LOP3.LUT P3, RZ, R18, 0x1, RZ, 0xc0, !PT ;  /* 0x0000000112ff7812 */ /* 0x000fe4000786c0ff */
[----:B------:R-:W-:Y:S02]  /*4d40*/  SHF.R.U64 R18, R160, 0x4, RZ ;  /* 0x00000004a0127819 */ /* 0x000fe400000012ff */
[----:B------:R-:W-:Y:S01]  /*4d50*/  PRMT R37, RZ, 0x7610, R37 ;  /* 0x00007610ff257816 */ /* 0x000fe20000000025 */
[----:B------:R-:W5:Y:S01]  /*4d60*/  @P5 LDG.E.U16 R36, desc[UR22][R52.64] ;  /* 0x0000001634245981 */ /* 0x000f62000c1e1500 */
[----:B------:R-:W-:-:S02]  /*4d70*/  LOP3.LUT P5, RZ, R18, 0x1, RZ, 0xc0, !PT ;  /* 0x0000000112ff7812 */ /* 0x000fc400078ac0ff */
[----:B------:R-:W-:Y:S02]  /*4d80*/  SHF.R.U64 R18, R160, 0x3, RZ ;  /* 0x00000003a0127819 */ /* 0x000fe400000012ff */
[----:B---3--:R-:W-:Y:S01]  /*4d90*/  PRMT R38, RZ, 0x7610, R38 ;  /* 0x00007610ff267816 */ /* 0x008fe20000000026 */
[----:B------:R3:W5:Y:S01]  /*4da0*/  @P4 LDG.E.U16 R37, desc[UR22][R54.64] ;  /* 0x0000001636254981 */ /* 0x000762000c1e1500 */
[----:B------:R-:W-:Y:S02]  /*4db0*/  PRMT R39, RZ, 0x7610, R39 ;  /* 0x00007610ff277816 */ /* 0x000fe40000000027 */
[----:B------:R-:W-:Y:S02]  /*4dc0*/  LOP3.LUT P4, RZ, R18, 0x1, RZ, 0xc0, !PT ;  /* 0x0000000112ff7812 */ /* 0x000fe4000788c0ff */
[C---:B------:R-:W-:Y:S01]  /*4dd0*/  SHF.R.U64 R18, R160.reuse, 0x2, RZ ;  /* 0x00000002a0127819 */ /* 0x040fe200000012ff */
[----:B------:R-:W5:Y:S01]  /*4de0*/  @P2 LDG.E.U16 R38, desc[UR22][R56.64] ;  /* 0x0000001638262981 */ /* 0x000f62000c1e1500 */
[----:B------:R-:W-:-:S02]  /*4df0*/  SHF.R.U64 R160, R160, 0x1, RZ ;  /* 0x00000001a0a07819 */ /* 0x000fc400000012ff */
[----:B------:R-:W-:Y:S01]  /*4e00*/  LOP3.LUT P2, RZ, R18, 0x1, RZ, 0xc0, !PT ;  /* 0x0000000112ff7812 */ /* 0x000fe2000784c0ff */
[----:B------:R-:W5:Y:S01]  /*4e10*/  @P3 LDG.E.U16 R39, desc[UR22][R12.64] ;  /* 0x000000160c273981 */ /* 0x000f62000c1e1500 */
[----:B------:R-:W-:Y:S02]  /*4e20*/  LOP3.LUT P3, RZ, R160, 0x1, RZ, 0xc0, !PT ;  /* 0x00000001a0ff7812 */ /* 0x000fe4000786c0ff */
[----:B0-----:R-:W-:Y:S02]  /*4e30*/  PRMT R41, RZ, 0x7610, R41 ;  /* 0x00007610ff297816 */ /* 0x001fe40000000029 */
[----:B------:R-:W-:Y:S02]  /*4e40*/  PRMT R171, RZ, 0x7610, R171 ;  /* 0x00007610ffab7816 */ /* 0x000fe400000000ab */
[----:B------:R-:W-:-:S05]  /*4e50*/  PRMT R172, RZ, 0x7610, R172 ;  /* 0x00007610ffac7816 */ /* 0x000fca00000000ac */
[----:B------:R-:W5:Y:S04]  /*4e60*/  @P2 LDG.E.U16 R41, desc[UR22][R6.64] ;  /* 0x0000001606292981 */ /* 0x000f68000c1e1500 */
[----:B------:R-:W5:Y:S04]  /*4e70*/  @P3 LDG.E.U16 R171, desc[UR22][R8.64] ;  /* 0x0000001608ab3981 */ /* 0x000f68000c1e1500 */
[----:B------:R-:W5:Y:S01]  /*4e80*/  @!P0 LDG.E.U16 R172, desc[UR22][R10.64] ;  /* 0x000000160aac8981 */ /* 0x000f62000c1e1500 */
[----:B------:R-:W-:Y:S02]  /*4e90*/  LOP3.LUT R116, R3, 0x3f, RZ, 0xc0, !PT ;  /* 0x0000003f03747812 */ /* 0x000fe400078ec0ff */
[----:B-1----:R-:W-:-:S03]  /*4ea0*/  PRMT R42, RZ, 0x7610, R42 ;  /* 0x00007610ff2a7816 */ /* 0x002fc6000000002a */
[----:B------:R-:W-:Y:S02]  /*4eb0*/  IMAD R18, R116, R215, RZ ;  /* 0x000000d774127224 */ /* 0x000fe400078e02ff */
[----:B------:R-:W-:Y:S01]  /*4ec0*/  IMAD R125, R125, UR4, RZ ;  /* 0x000000047d7d7c24 */ /* 0x000fe2000f8e02ff */
[----:B------:R-:W5:Y:S01]  /*4ed0*/  @P5 LDG.E.U16 R42, desc[UR22][R14.64] ;  /* 0x000000160e2a5981 */ /* 0x000f62000c1e1500 */
[----:B------:R-:W-:Y:S01]  /*4ee0*/  IMAD R135, R135, UR4, RZ ;  /* 0x0000000487877c24 */ /* 0x000fe2000f8e02ff */
[----:B------:R-:W-:Y:S02]  /*4ef0*/  LEA R22, P5, R18, UR14, 0x1 ;  /* 0x0000000e12167c11 */ /* 0x000fe4000f8a08ff */
[----:B------:R-:W-:Y:S01]  /*4f00*/  PRMT R40, RZ, 0x7610, R40 ;  /* 0x00007610ff287816 */ /* 0x000fe20000000028 */
[----:B------:R-:W-:Y:S01]  /*4f10*/  IMAD R136, R136, UR4, RZ ;  /* 0x0000000488887c24 */ /* 0x000fe2000f8e02ff */
[----:B------:R-:W-:Y:S01]  /*4f20*/  LEA.HI.X.SX32 R24, R18, UR15, 0x1, P5 ;  /* 0x0000000f12187c11 */ /* 0x000fe2000a8f0eff */
[----:B------:R-:W-:Y:S01]  /*4f30*/  IMAD R145, R145, UR4, RZ ;  /* 0x0000000491917c24 */ /* 0x000fe2000f8e02ff */
[-C--:B------:R-:W-:Y:S01]  /*4f40*/  LEA R45, P6, R125, R22.reuse, 0x1 ;  /* 0x000000167d2d7211 */ /* 0x080fe200078c08ff */
[----:B------:R-:W-:Y:S01]  /*4f50*/  IMAD R138, R138, UR4, RZ ;  /* 0x000000048a8a7c24 */ /* 0x000fe2000f8e02ff */
[----:B------:R-:W-:Y:S01]  /*4f60*/  LEA R166, P5, R135, R22, 0x1 ;  /* 0x0000001687a67211 */ /* 0x000fe200078a08ff */
[----:B------:R0:W5:Y:S01]  /*4f70*/  @P4 LDG.E.U16 R40, desc[UR22][R16.64] ;  /* 0x0000001610284981 */ /* 0x000162000c1e1500 */
[----:B------:R-:W-:Y:S01]  /*4f80*/  LEA.HI.X.SX32 R164, R125, R24, 0x1, P6 ;  /* 0x000000187da47211 */ /* 0x000fe200030f0eff */
[----:B------:R-:W-:Y:S01]  /*4f90*/  IMAD R140, R140, UR4, RZ ;  /* 0x000000048c8c7c24 */ /* 0x000fe2000f8e02ff */
[----:B------:R-:W-:Y:S01]  /*4fa0*/  LEA R167, P4, R136, R22, 0x1 ;  /* 0x0000001688a77211 */ /* 0x000fe200078808ff */
[----:B------:R-:W-:Y:S01]  /*4fb0*/  IMAD R153, R153, UR4, RZ ;  /* 0x0000000499997c24 */ /* 0x000fe2000f8e02ff */
[----:B------:R-:W-:Y:S01]  /*4fc0*/  LEA.HI.X.SX32 R169, R135, R24, 0x1, P5 ;  /* 0x0000001887a97211 */ /* 0x000fe200028f0eff */
[----:B------:R-:W-:Y:S01]  /*4fd0*/  IMAD R155, R155, UR4, RZ ;  /* 0x000000049b9b7c24 */ /* 0x000fe2000f8e02ff */
[----:B--2---:R-:W-:-:S02]  /*4fe0*/  LEA R48, P6, R145, R22, 0x1 ;  /* 0x0000001691307211 */ /* 0x004fc400078c08ff */
[----:B------:R-:W-:Y:S01]  /*4ff0*/  LEA R43, P5, R138, R22, 0x1 ;  /* 0x000000168a2b7211 */ /* 0x000fe200078a08ff */
[----:B------:R-:W-:Y:S01]  /*5000*/  IMAD R144, R144, UR4, RZ ;  /* 0x0000000490907c24 */ /* 0x000fe2000f8e02ff */
[-C--:B------:R-:W-:Y:S01]  /*5010*/  LEA.HI.X.SX32 R170, R136, R24.reuse, 0x1, P4 ;  /* 0x0000001888aa7211 */ /* 0x080fe200020f0eff */
[----:B------:R-:W-:Y:S01]  /*5020*/  IMAD R151, R151, UR4, RZ ;  /* 0x0000000497977c24 */ /* 0x000fe2000f8e02ff */
[----:B------:R-:W-:Y:S01]  /*5030*/  LEA.HI.X.SX32 R49, R145, R24, 0x1, P6 ;  /* 0x0000001891317211 */ /* 0x000fe200030f0eff */
[----:B------:R-:W-:Y:S01]  /*5040*/  IMAD R152, R152, UR4, RZ ;  /* 0x0000000498987c24 */ /* 0x000fe2000f8e02ff */
[----:B------:R-:W-:Y:S02]  /*5050*/  LEA R44, P4, R140, R22, 0x1 ;  /* 0x000000168c2c7211 */ /* 0x000fe400078808ff */
[----:B------:R-:W-:Y:S02]  /*5060*/  LEA.HI.X.SX32 R168, R138, R24, 0x1, P5 ;  /* 0x000000188aa87211 */ /* 0x000fe400028f0eff */
[----:B---3--:R-:W-:-:S02]  /*5070*/  LEA R54, P6, R153, R22, 0x1 ;  /* 0x0000001699367211 */ /* 0x008fc400078c08ff */
[----:B------:R-:W-:Y:S01]  /*5080*/  LEA R46, P5, R155, R22, 0x1 ;  /* 0x000000169b2e7211 */ /* 0x000fe200078a08ff */
[----:B0-----:R-:W-:Y:S01]  /*5090*/  IMAD R16, R157, UR4, RZ ;  /* 0x000000049d107c24 */ /* 0x001fe2000f8e02ff */
[-C--:B------:R-:W-:Y:S01]  /*50a0*/  LEA.HI.X.SX32 R165, R140, R24.reuse, 0x1, P4 ;  /* 0x000000188ca57211 */ /* 0x080fe200020f0eff */
[----:B------:R-:W-:Y:S01]  /*50b0*/  IMAD R130, R130, UR4, RZ ;  /* 0x0000000482827c24 */ /* 0x000fe2000f8e02ff */
[----:B------:R-:W-:Y:S01]  /*50c0*/  LEA.HI.X.SX32 R55, R153, R24, 0x1, P6 ;  /* 0x0000001899377211 */ /* 0x000fe200030f0eff */
[----:B------:R-:W-:Y:S01]  /*50d0*/  IMAD R128, R128, UR4, RZ ;  /* 0x0000000480807c24 */ /* 0x000fe2000f8e02ff */
[----:B------:R-:W-:Y:S01]  /*50e0*/  LEA R50, P4, R144, R22, 0x1 ;  /* 0x0000001690327211 */ /* 0x000fe200078808ff */
[----:B------:R-:W-:Y:S01]  /*50f0*/  IMAD R127, R127, UR4, RZ ;  /* 0x000000047f7f7c24 */ /* 0x000fe2000f8e02ff */
[----:B------:R-:W-:Y:S02]  /*5100*/  LEA.HI.X.SX32 R47, R155, R24, 0x1, P5 ;  /* 0x000000189b2f7211 */ /* 0x000fe400028f0eff */
[----:B------:R-:W-:-:S02]  /*5110*/  LEA R157, P6, R151, R22, 0x1 ;  /* 0x00000016979d7211 */ /* 0x000fc400078c08ff */
        /* <DEDUP_REMOVED lines=40> */
[----:B------:R-:W-:Y:S01]  /*53a0*/  VIADD R117, R4, 0x3f ;  /* 0x0000003f04757836 */ /* 0x000fe20000000000 */
[----:B------:R-:W-:Y:S02]  /*53b0*/  LEA.HI.X.SX32 R142, R14, R24, 0x1, P6 ;  /* 0x000000180e8e7211 */ /* 0x000fe400030f0eff */
        /* <DEDUP_REMOVED lines=11> */
[----:B------:R-:W-:Y:S01]  /*5470*/  ISETP.GT.AND P6, PT, R117, 0x3f, PT ;  /* 0x0000003f7500780c */ /* 0x000fe20003fc4270 */
[----:B------:R-:W-:-:S04]  /*5480*/  @!UP1 UIADD3 UR4, UPT, UPT, -UR7, 0x100000, URZ ;  /* 0x0010000007049890 */ /* 0x000fc8000fffe1ff */
[----:B------:R-:W-:Y:S02]  /*5490*/  @!UP1 USHF.L.U32 UR5, UR4, 0xb, URZ ;  /* 0x0000000b04059899 */ /* 0x000fe400080006ff */
[----:B------:R-:W-:Y:S01]  /*54a0*/  @!UP1 USHF.L.U32 UR4, UR4, 0x1, URZ ;  /* 0x0000000104049899 */ /* 0x000fe200080006ff */
[----:B------:R-:W-:Y:S02]  /*54b0*/  LEA R133, P5, R16, R22, 0x1 ;  /* 0x0000001610857211 */ /* 0x000fe400078a08ff */
[----:B------:R-:W-:Y:S02]  /*54c0*/  LEA.HI.X.SX32 R141, R15, R24, 0x1, P4 ;  /* 0x000000180f8d7211 */ /* 0x000fe400020f0eff */
[----:B------:R-:W-:Y:S02]  /*54d0*/  LEA R132, P4, R18, R22, 0x1 ;  /* 0x0000001612847211 */ /* 0x000fe400078808ff */
[----:B------:R-:W-:Y:S01]  /*54e0*/  LEA.HI.X.SX32 R138, R16, R24, 0x1, P5 ;  /* 0x00000018108a7211 */ /* 0x000fe200028f0eff */
[----:B------:R-:W-:Y:S01]  /*54f0*/  VOTEU.ALL UP1, P1 ;  /* 0x0000000000ff7886 */ /* 0x000fe20000820000 */
[----:B------:R-:W-:-:S02]  /*5500*/  LEA R131, P5, R19, R22, 0x1 ;  /* 0x0000001613837211 */ /* 0x000fc400078a08ff */
[----:B------:R-:W-:Y:S02]  /*5510*/  LEA.HI.X.SX32 R137, R18, R24, 0x1, P4 ;  /* 0x0000001812897211 */ /* 0x000fe400020f0eff */
[C---:B------:R-:W-:Y:S01]  /*5520*/  LEA R127, P4, R20.reuse, R22, 0x1 ;  /* 0x00000016147f7211 */ /* 0x040fe200078808ff */
[----:B------:R0:W1:Y:S01]  /*5530*/  @!UP1 SYNCS.EXCH.64 URZ, [UR9+0x4008], UR4 ;  /* 0x0040080409ff95b2 */ /* 0x0000620008000100 */
[----:B------:R-:W-:Y:S02]  /*5540*/  LEA.HI.X.SX32 R136, R19, R24, 0x1, P5 ;  /* 0x0000001813887211 */ /* 0x000fe400028f0eff */
[----:B------:R-:W-:Y:S02]  /*5550*/  LEA R126, P5, R21, R22, 0x1 ;  /* 0x00000016157e7211 */ /* 0x000fe400078a08ff */
[----:B------:R-:W-:Y:S02]  /*5560*/  LEA.HI.X.SX32 R130, R20, R24, 0x1, P4 ;  /* 0x0000001814827211 */ /* 0x000fe400020f0eff */
[----:B------:R-:W-:-:S02]  /*5570*/  ISETP.LT.AND P4, PT, R116, R4, P6 ;  /* 0x000000047400720c */ /* 0x000fc40003781270 */
[----:B------:R-:W-:Y:S01]  /*5580*/  LEA.HI.X.SX32 R129, R21, R24, 0x1, P5 ;  /* 0x0000001815817211 */ /* 0x000fe200028f0eff */
[----:B0-----:R-:W-:Y:S10]  /*5590*/  @!P6 BRA `(.L_x_6) ;  /* 0x000000000084e947 */ /* 0x001ff40003800000 */
[----:B-----5:R-:W-:Y:S02]  /*55a0*/  PRMT R27, R27, 0x5410, R28 ;  /* 0x000054101b1b7816 */ /* 0x020fe4000000001c */
[----:B------:R-:W-:Y:S02]  /*55b0*/  PRMT R28, R29, 0x5410, R30 ;  /* 0x000054101d1c7816 */ /* 0x000fe4000000001e */
[----:B------:R-:W-:Y:S02]  /*55c0*/  PRMT R29, R31, 0x5410, R32 ;  /* 0x000054101f1d7816 */ /* 0x000fe40000000020 */
[----:B------:R-:W-:Y:S02]  /*55d0*/  PRMT R30, R33, 0x5410, R34 ;  /* 0x00005410211e7816 */ /* 0x000fe40000000022 */
[----:B------:R-:W-:Y:S02]  /*55e0*/  PRMT R31, R35, 0x5410, R36 ;  /* 0x00005410231f7816 */ /* 0x000fe40000000024 */
[----:B------:R-:W-:-:S02]  /*55f0*/  PRMT R4, R123, 0x5410, R122 ;  /* 0x000054107b047816 */ /* 0x000fc4000000007a */
[----:B------:R-:W-:Y:S02]  /*5600*/  PRMT R5, R120, 0x5410, R5 ;  /* 0x0000541078057816 */ /* 0x000fe40000000005 */
        /* <DEDUP_REMOVED lines=24> */
[----:B------:R-:W-:-:S04]  /*5790*/  PRMT R35, R171, 0x5410, R172 ;  /* 0x00005410ab237816 */ /* 0x000fc800000000ac */
[----:B------:R0:W-:Y:S03]  /*57a0*/  STTM.x32 tmem[UR10+0x40], R4 ;  /* 0x00004004000079ed */ /* 0x0001e600082c000a */
.L_x_6:
[----:B------:R-:W2:Y:S01]  /*57b0*/  FENCE.VIEW.ASYNC.T ;  /* 0x00000000000073c6 */ /* 0x000ea20000000200 */
[----:B0-----:R-:W-:Y:S01]  /*57c0*/  PRMT R4, RZ, 0x7610, R4 ;  /* 0x00007610ff047816 */ /* 0x001fe20000000004 */
[----:B-----5:R-:W-:Y:S01]  /*57d0*/  IMAD.MOV.U32 R36, RZ, RZ, R166 ;  /* 0x000000ffff247224 */ /* 0x020fe200078e00a6 */
[----:B------:R-:W-:Y:S01]  /*57e0*/  PRMT R8, RZ, 0x7610, R8 ;  /* 0x00007610ff087816 */ /* 0x000fe20000000008 */
[----:B------:R-:W-:Y:S01]  /*57f0*/  IMAD.MOV.U32 R37, RZ, RZ, R169 ;  /* 0x000000ffff257224 */ /* 0x000fe200078e00a9 */
[----:B-12---:R-:W-:Y:S01]  /*5800*/  BAR.SYNC.DEFER_BLOCKING 0x0 ;  /* 0x0000000000007b1d */ /* 0x006fe20000010000 */
[----:B------:R-:W-:Y:S01]  /*5810*/  PRMT R12, RZ, 0x7610, R12 ;  /* 0x00007610ff0c7816 */ /* 0x000fe2000000000c */
[----:B------:R-:W-:Y:S01]  /*5820*/  IMAD.MOV.U32 R42, RZ, RZ, R45 ;  /* 0x000000ffff2a7224 */ /* 0x000fe200078e002d */
        /* <DEDUP_REMOVED lines=58> */
[----:B------:R-:W2:Y:S01]  /*5bd0*/  @P4 LDG.E.U16 R4, desc[UR22][R36.64] ;  /* 0x0000001624044981 */ /* 0x000ea2000c1e1500 */
[----:B------:R-:W-:-:S02]  /*5be0*/  IMAD.MOV.U32 R81, RZ, RZ, R147 ;  /* 0x000000ffff517224 */ /* 0x000fc400078e0093 */
[----:B------:R-:W-:Y:S01]  /*5bf0*/  IMAD.MOV.U32 R88, RZ, RZ, R133 ;  /* 0x000000ffff587224 */ /* 0x000fe200078e0085 */
[----:B------:R-:W3:Y:S01]  /*5c00*/  @P4 LDG.E.U16 R8, desc[UR22][R44.64] ;  /* 0x000000162c084981 */ /* 0x000ee2000c1e1500 */
[----:B------:R-:W-:Y:S02]  /*5c10*/  IMAD.MOV.U32 R89, RZ, RZ, R138 ;  /* 0x000000ffff597224 */ /* 0x000fe400078e008a */
[----:B------:R-:W-:Y:S01]  /*5c20*/  IMAD.MOV.U32 R96, RZ, RZ, R127 ;  /* 0x000000ffff607224 */ /* 0x000fe200078e007f */
[----:B------:R-:W4:Y:S01]  /*5c30*/  @P4 LDG.E.U16 R12, desc[UR22][R52.64] ;  /* 0x00000016340c4981 */ /* 0x000f22000c1e1500 */
[----:B------:R-:W-:Y:S02]  /*5c40*/  IMAD.MOV.U32 R97, RZ, RZ, R130 ;  /* 0x000000ffff617224 */ /* 0x000fe400078e0082 */
[----:B------:R-:W-:Y:S01]  /*5c50*/  IMAD.MOV.U32 R58, RZ, RZ, R160 ;  /* 0x000000ffff3a7224 */ /* 0x000fe200078e00a0 */
[----:B------:R-:W4:Y:S01]  /*5c60*/  @P4 LDG.E.U16 R16, desc[UR22][R60.64] ;  /* 0x000000163c104981 */ /* 0x000f22000c1e1500 */
[----:B------:R-:W-:-:S02]  /*5c70*/  IMAD.MOV.U32 R43, RZ, RZ, R164 ;  /* 0x000000ffff2b7224 */ /* 0x000fc400078e00a4 */
[----:B------:R-:W-:Y:S01]  /*5c80*/  IMAD.MOV.U32 R59, RZ, RZ, R163 ;  /* 0x000000ffff3b7224 */ /* 0x000fe200078e00a3 */
[----:B------:R-:W4:Y:S01]  /*5c90*/  @P4 LDG.E.U16 R20, desc[UR22][R68.64] ;  /* 0x0000001644144981 */ /* 0x000f22000c1e1500 */
        /* <DEDUP_REMOVED lines=12> */
[----:B------:R-:W-:Y:S01]  /*5d60*/  IMAD.MOV.U32 R99, RZ, RZ, R129 ;  /* 0x000000ffff637224 */ /* 0x000fe200078e0081 */
[----:B------:R-:W-:Y:S01]  /*5d70*/  SHF.R.S32.HI R118, RZ, 0x1f, R115 ;  /* 0x0000001fff767819 */ /* 0x000fe20000011473 */
[----:B------:R-:W0:Y:S01]  /*5d80*/  LDCU UR5, c[0x0][0x3a0] ;  /* 0x00007400ff0577ac */ /* 0x000e220008000800 */
[----:B------:R-:W4:Y:S04]  /*5d90*/  @P4 LDG.E.U16 R9, desc[UR22][R46.64] ;  /* 0x000000162e094981 */ /* 0x000f28000c1e1500 */
        /* <DEDUP_REMOVED lines=21> */
[----:B------:R-:W4:Y:S01]  /*5ef0*/  @P4 LDG.E.U16 R35, desc[UR22][R98.64] ;  /* 0x0000001662234981 */ /* 0x000f22000c1e1500 */
[----:B------:R-:W-:Y:S01]  /*5f00*/  SHF.L.U64.HI R115, R115, 0x1, R118 ;  /* 0x0000000173737819 */ /* 0x000fe20000010276 */
[----:B------:R-:W-:Y:S01]  /*5f10*/  IMAD.SHL.U32 R118, R214, 0x40, RZ ;  /* 0x00000040d6767824 */ /* 0x000fe200078e00ff */
[----:B------:R-:W-:Y:S01]  /*5f20*/  SHF.R.S32.HI R119, RZ, 0x6, R3 ;  /* 0x00000006ff777819 */ /* 0x000fe20000011403 */
[----:B------:R-:W-:-:S02]  /*5f30*/  IMAD.SHL.U32 R116, R116, 0x2, RZ ;  /* 0x0000000274747824 */ /* 0x000fc400078e00ff */
[----:B------:R-:W-:Y:S01]  /*5f40*/  IMAD.WIDE R114, R118, 0x2, R114 ;  /* 0x0000000276727825 */ /* 0x000fe200078e0272 */
[----:B------:R-:W-:-:S04]  /*5f50*/  SGXT R119, R119, 0x1 ;  /* 0x000000017777781a */ /* 0x000fc80000000200 */
[----:B------:R-:W-:Y:S02]  /*5f60*/  LOP3.LUT R119, R116, 0x90, R119, 0x78, !PT ;  /* 0x0000009074777812 */ /* 0x000fe400078e7877 */
[----:B------:R-:W-:Y:S02]  /*5f70*/  IADD3 R120, P3, PT, R114, UR12, RZ ;  /* 0x0000000c72787c10 */ /* 0x000fe4000ff7e0ff */
[----:B------:R-:W-:Y:S02]  /*5f80*/  LOP3.LUT R114, R119, 0x20, RZ, 0x3c, !PT ;  /* 0x0000002077727812 */ /* 0x000fe400078e3cff */
[----:B------:R-:W-:Y:S02]  /*5f90*/  IADD3.X R122, PT, PT, R115, UR13, RZ, P3, !PT ;  /* 0x0000000d737a7c10 */ /* 0x000fe40009ffe4ff */
[----:B------:R-:W-:Y:S01]  /*5fa0*/  LOP3.LUT R115, R119, 0x40, RZ, 0x3c, !PT ;  /* 0x0000004077737812 */ /* 0x000fe200078e3cff */
[----:B0-----:R-:W-:-:S04]  /*5fb0*/  UIADD3 UR7, UPT, UPT, UR5, 0x3f, URZ ;  /* 0x0000003f05077890 */ /* 0x001fc8000fffe0ff */
[----:B------:R-:W-:-:S04]  /*5fc0*/  USHF.R.S32.HI UR5, URZ, 0x1f, UR7 ;  /* 0x0000001fff057899 */ /* 0x000fc80008011407 */
[----:B------:R-:W-:Y:S01]  /*5fd0*/  ULEA.HI UR7, UR5, UR7, URZ, 0x6 ;  /* 0x0000000705077291 */ /* 0x000fe2000f8f30ff */
[----:B------:R-:W-:Y:S01]  /*5fe0*/  ISETP.NE.U32.AND P0, PT, R143, RZ, PT ;  /* 0x000000ff8f00720c */ /* 0x000fe20003f05070 */
[----:B------:R-:W-:Y:S02]  /*5ff0*/  UIADD3 UR5, UPT, UPT, UR9, 0x2000, URZ ;  /* 0x0000200009057890 */ /* 0x000fe4000fffe0ff */
[----:B------:R-:W-:Y:S01]  /*6000*/  USHF.R.S32.HI UR7, URZ, 0x6, UR7 ;  /* 0x00000006ff077899 */ /* 0x000fe20008011407 */
[----:B------:R-:W-:Y:S01]  /*6010*/  ISETP.LT.OR P2, PT, R117, 0x40, P0 ;  /* 0x000000407500780c */ /* 0x000fe20000741670 */
[----:B------:R-:W-:Y:S02]  /*6020*/  USHF.R.U32.HI UR5, URZ, 0x4, UR5 ;  /* 0x00000004ff057899 */ /* 0x000fe40008011605 */
[----:B------:R-:W-:Y:S02]  /*6030*/  UISETP.LT.AND UP1, UPT, UR7, 0x1, UPT ;  /* 0x000000010700788c */ /* 0x000fe4000bf21270 */
[----:B------:R-:W-:-:S02]  /*6040*/  USGXT.U32 UR18, UR5, 0xe ;  /* 0x0000000e0512789a */ /* 0x000fc40008000000 */
[----:B------:R-:W-:Y:S02]  /*6050*/  USEL UR5, UR7, 0x1, !UP1 ;  /* 0x0000000107057887 */ /* 0x000fe4000c800000 */
[----:B------:R-:W-:Y:S02]  /*6060*/  UIADD3 UR14, UP1, UPT, UR18, 0x2, URZ ;  /* 0x00000002120e7890 */ /* 0x000fe4000ff3e0ff */
[----:B------:R-:W-:Y:S01]  /*6070*/  UIADD3 UR7, UPT, UPT, UR5, -0x1, URZ ;  /* 0xffffffff05077890 */ /* 0x000fe2000fffe0ff */
[----:B------:R-:W-:Y:S01]  /*6080*/  UMOV UR4, URZ ;  /* 0x000000ff00047c82 */ /* 0x000fe20008000000 */
[----:B------:R-:W-:Y:S02]  /*6090*/  UIADD3 UR11, UPT, UPT, UR8, 0x40, URZ ;  /* 0x00000040080b7890 */ /* 0x000fe4000fffe0ff */
[----:B------:R-:W-:Y:S02]  /*60a0*/  UIADD3.X UR15, UPT, UPT, UR4, 0x40004040, URZ, UP1, !UPT ;  /* 0x40004040040f7890 */ /* 0x000fe40008ffe4ff */
[----:B------:R-:W-:Y:S01]  /*60b0*/  UISETP.NE.U32.AND UP1, UPT, UR7, URZ, UPT ;  /* 0x000000ff0700728c */ /* 0x000fe2000bf25070 */
[----:B------:R-:W-:-:S02]  /*60c0*/  IMAD.SHL.U32 R215, R215, 0x40, RZ ;  /* 0x00000040d7d77824 */ /* 0x000fc400078e00ff */
[C---:B------:R-:W-:Y:S02]  /*60d0*/  IMAD R213, R214.reuse, 0xf, RZ ;  /* 0x0000000fd6d57824 */ /* 0x040fe400078e02ff */
[C---:B------:R-:W-:Y:S02]  /*60e0*/  IMAD.SHL.U32 R211, R214.reuse, 0x10, RZ ;  /* 0x00000010d6d37824 */ /* 0x040fe400078e00ff */
[C---:B------:R-:W-:Y:S02]  /*60f0*/  IMAD R209, R214.reuse, 0x11, RZ ;  /* 0x00000011d6d17824 */ /* 0x040fe400078e02ff */
[C---:B------:R-:W-:Y:S02]  /*6100*/  IMAD R207, R214.reuse, 0x12, RZ ;  /* 0x00000012d6cf7824 */ /* 0x040fe400078e02ff */
[C---:B------:R-:W-:Y:S02]  /*6110*/  IMAD R205, R214.reuse, 0x13, RZ ;  /* 0x00000013d6cd7824 */ /* 0x040fe400078e02ff */
[----:B------:R-:W-:-:S02]  /*6120*/  IMAD R203, R214, 0x14, RZ ;  /* 0x00000014d6cb7824 */ /* 0x000fc400078e02ff */
[C---:B------:R-:W-:Y:S02]  /*6130*/  IMAD R201, R214.reuse, 0x15, RZ ;  /* 0x00000015d6c97824 */ /* 0x040fe400078e02ff */
[C---:B------:R-:W-:Y:S02]  /*6140*/  IMAD R199, R214.reuse, 0x16, RZ ;  /* 0x00000016d6c77824 */ /* 0x040fe400078e02ff */
        /* <DEDUP_REMOVED lines=9> */
[----:B------:R-:W-:-:S02]  /*61e0*/  IMAD.SHL.U32 R179, R214, 0x20, RZ ;  /* 0x00000020d6b37824 */ /* 0x000fc400078e00ff */
        /* <DEDUP_REMOVED lines=26> */
[----:B------:R-:W-:Y:S01]  /*6390*/  IMAD R125, R214, 0x3b, RZ ;  /* 0x0000003bd67d7824 */ /* 0x000fe200078e02ff */
[----:B--2---:R0:W-:Y:S04]  /*63a0*/  STS.U16 [R119+UR9], R4 ;  /* 0x0000000477007988 */ /* 0x0041e80008000409 */
[----:B---3--:R-:W-:Y:S04]  /*63b0*/  STS.U16 [R119+UR9+0x400], R8 ;  /* 0x0004000877007988 */ /* 0x008fe80008000409 */
[----:B----4-:R-:W-:Y:S01]  /*63c0*/  STS.U16 [R119+UR9+0x800], R12 ;  /* 0x0008000c77007988 */ /* 0x010fe20008000409 */
[----:B0-----:R-:W-:-:S03]  /*63d0*/  LOP3.LUT R4, R119, 0x60, RZ, 0x3c, !PT ;  /* 0x0000006077047812 */ /* 0x001fc600078e3cff */
[----:B------:R-:W-:Y:S04]  /*63e0*/  STS.U16 [R119+UR9+0xc00], R16 ;  /* 0x000c001077007988 */ /* 0x000fe80008000409 */
[----:B------:R-:W-:Y:S04]  /*63f0*/  STS.U16 [R119+UR9+0x1000], R20 ;  /* 0x0010001477007988 */ /* 0x000fe80008000409 */
[----:B------:R-:W-:Y:S04]  /*6400*/  STS.U16 [R119+UR9+0x1400], R24 ;  /* 0x0014001877007988 */ /* 0x000fe80008000409 */
[----:B------:R-:W-:Y:S04]  /*6410*/  STS.U16 [R119+UR9+0x1800], R28 ;  /* 0x0018001c77007988 */ /* 0x000fe80008000409 */
[----:B------:R-:W-:Y:S04]  /*6420*/  STS.U16 [R119+UR9+0x1c00], R32 ;  /* 0x001c002077007988 */ /* 0x000fe80008000409 */
[----:B------:R0:W-:Y:S04]  /*6430*/  STS.U16 [R114+UR9+0x100], R5 ;  /* 0x0001000572007988 */ /* 0x0001e80008000409 */
        /* <DEDUP_REMOVED lines=22> */
[----:B------:R1:W-:Y:S01]  /*65a0*/  STS.U16 [R4+UR9+0x1f00], R35 ;  /* 0x001f002304007988 */ /* 0x0003e20008000409 */
[----:B------:R2:W-:Y:S06]  /*65b0*/  MEMBAR.ALL.CTA ;  /* 0x0000000000007992 */ /* 0x0005ec0000008000 */
[----:B--2---:R-:W2:Y:S01]  /*65c0*/  FENCE.VIEW.ASYNC.S ;  /* 0x00000000000073c6 */ /* 0x004ea20000000000 */
[----:B0-----:R-:W-:Y:S01]  /*65d0*/  SHF.R.S32.HI R5, RZ, 0x1f, R214 ;  /* 0x0000001fff057819 */ /* 0x001fe200000114d6 */
[----:B------:R-:W-:-:S02]  /*65e0*/  IMAD R123, R214, 0x3c, RZ ;  /* 0x0000003cd67b7824 */ /* 0x000fc400078e02ff */
[C---:B------:R-:W-:Y:S02]  /*65f0*/  IMAD R121, R214.reuse, 0x3d, RZ ;  /* 0x0000003dd6797824 */ /* 0x040fe400078e02ff */
[----:B------:R-:W-:Y:S01]  /*6600*/  IMAD R119, R214, 0x3e, RZ ;  /* 0x0000003ed6777824 */ /* 0x000fe200078e02ff */
[----:B--2---:R-:W-:Y:S06]  /*6610*/  BAR.SYNC.DEFER_BLOCKING 0x0 ;  /* 0x0000000000007b1d */ /* 0x004fec0000010000 */
[----:B-1----:R-:W-:Y:S05]  /*6620*/  @P2 BRA `(.L_x_7) ;  /* 0x0000000000702947 */ /* 0x002fea0003800000 */
[----:B------:R-:W-:Y:S01]  /*6630*/  USHF.R.U32.HI UR12, URZ, 0x4, UR9 ;  /* 0x00000004ff0c7899 */ /* 0x000fe20008011609 */
[----:B------:R-:W-:Y:S01]  /*6640*/  UMOV UR4, URZ ;  /* 0x000000ff00047c82 */ /* 0x000fe20008000000 */
[----:B------:R-:W-:Y:S02]  /*6650*/  UIADD3 UR16, UPT, UPT, UR8, 0x48, URZ ;  /* 0x0000004808107890 */ /* 0x000fe4000fffe0ff */
[----:B------:R-:W-:Y:S02]  /*6660*/  USGXT.U32 UR12, UR12, 0xe ;  /* 0x0000000e0c0c789a */ /* 0x000fe40008000000 */
[----:B------:R-:W-:Y:S02]  /*6670*/  UIADD3 UR17, UPT, UPT, UR8, 0x50, URZ ;  /* 0x0000005008117890 */ /* 0x000fe4000fffe0ff */
[----:B------:R-:W-:Y:S02]  /*6680*/  UIADD3 UR26, UP2, UPT, UR12, 0x2, URZ ;  /* 0x000000020c1a7890 */ /* 0x000fe4000ff5e0ff */
[----:B------:R-:W-:-:S02]  /*6690*/  UIADD3 UR19, UPT, UPT, UR8, 0x58, URZ ;  /* 0x0000005808137890 */ /* 0x000fc4000fffe0ff */
[----:B------:R-:W-:Y:S01]  /*66a0*/  UIADD3.X UR27, UPT, UPT, UR4, 0x40004040, URZ, UP2, !UPT ;  /* 0x40004040041b7890 */ /* 0x000fe200097fe4ff */
[----:B------:R-:W-:Y:S01]  /*66b0*/  UMOV UR28, 0x0 ;  /* 0x00000000001c7882 */ /* 0x000fe20000000000 */
[----:B------:R-:W-:Y:S02]  /*66c0*/  UMOV UR29, 0x8100490 ;  /* 0x08100490001d7882 */ /* 0x000fe40000000000 */
[----:B------:R-:W-:Y:S02]  /*66d0*/  UIADD3.64 UR20, UPT, UPT, UR26, 0x2, URZ ;  /* 0x000000021a147897 */ /* 0x000fe4000fffe0ff */
[----:B------:R-:W-:Y:S01]  /*66e0*/  UIADD3.64 UR24, UPT, UPT, UR26, 0x4, URZ ;  /* 0x000000041a187897 */ /* 0x000fe2000fffe0ff */
[----:B------:R-:W-:Y:S01]  /*66f0*/  UMOV UR13, 0x40004040 ;  /* 0x40004040000d7882 */ /* 0x000fe20000000000 */
[----:B------:R-:W-:Y:S01]  /*6700*/  UMOV UR30, 0x0 ;  /* 0x00000000001e7882 */ /* 0x000fe20000000000 */
[----:B------:R-:W-:Y:S01]  /*6710*/  UMOV UR31, 0x8100490 ;  /* 0x08100490001f7882 */ /* 0x000fe20000000000 */
[----:B------:R-:W-:Y:S01]  /*6720*/  UMOV UR32, 0x0 ;  /* 0x0000000000207882 */ /* 0x000fe20000000000 */
[----:B------:R-:W-:Y:S01]  /*6730*/  UMOV UR33, 0x8100490 ;  /* 0x0810049000217882 */ /* 0x000fe20000000000 */
[----:B------:R-:W-:Y:S01]  /*6740*/  UMOV UR4, UR6 ;  /* 0x0000000600047c82 */ /* 0x000fe20008000000 */
[----:B------:R-:W-:Y:S01]  /*6750*/  UMOV UR5, URZ ;  /* 0x000000ff00057c82 */ /* 0x000fe20008000000 */
[----:B------:R0:W-:Y:S01]  /*6760*/  UTCHMMA tmem[UR11], gdesc[UR12], tmem[UR8], tmem[UR28], idesc[UR29], !UPT ;  /* 0x00ff1c0c0b0079ea */ /* 0x0001e2000f800008 */
[----:B------:R-:W-:Y:S01]  /*6770*/  UMOV UR34, 0x0 ;  /* 0x0000000000227882 */ /* 0x000fe20000000000 */
[----:B------:R-:W-:Y:S01]  /*6780*/  UMOV UR35, 0x8100490 ;  /* 0x0810049000237882 */ /* 0x000fe20000000000 */
[----:B------:R0:W-:Y:S01]  /*6790*/  UTCHMMA tmem[UR16], gdesc[UR26], tmem[UR8], tmem[UR30], idesc[UR31], UPT ;  /* 0x00ff1e1a100079ea */ /* 0x0001e2000b800008 */
[----:B------:R-:W-:Y:S01]  /*67a0*/  UMOV UR4, UR4 ;  /* 0x0000000400047c82 */ /* 0x000fe20008000000 */
[----:B------:R0:W-:Y:S01]  /*67b0*/  UTCHMMA tmem[UR17], gdesc[UR20], tmem[UR8], tmem[UR32], idesc[UR33], UPT ;  /* 0x00ff2014110079ea */ /* 0x0001e2000b800008 */
[----:B------:R0:W-:Y:S01]  /*67c0*/  UTCHMMA tmem[UR19], gdesc[UR24], tmem[UR8], tmem[UR34], idesc[UR35], UPT ;  /* 0x00ff2218130079ea */ /* 0x0001e2000b800008 */
[----:B------:R0:W-:Y:S01]  /*67d0*/  UTCBAR [UR4], URZ ;  /* 0x000000ff040073e9 */ /* 0x0001e200080000ff */
[----:B------:R-:W-:Y:S01]  /*67e0*/  NOP ;  /* 0x0000000000007918 */ /* 0x000fe20000000000 */
.L_x_7:
[C---:B------:R-:W-:Y:S01]  /*67f0*/  SHF.L.U64.HI R116, R214.reuse, 0x1, R5 ;  /* 0x00000001d6747819 */ /* 0x040fe20000010205 */
[----:B------:R-:W-:Y:S01]  /*6800*/  IMAD R117, R214, 0x3f, RZ ;  /* 0x0000003fd6757824 */ /* 0x000fe200078e02ff */
[----:B0-----:R-:W-:Y:S01]  /*6810*/  UMOV UR4, URZ ;  /* 0x000000ff00047c82 */ /* 0x001fe20008000000 */
[----:B------:R-:W-:Y:S05]  /*6820*/  BRA.U !UP1, `(.L_x_8) ;  /* 0x0000002909947547 */ /* 0x000fea000b800000 */
[----:B------:R-:W-:Y:S01]  /*6830*/  IMAD.MOV.U32 R114, RZ, RZ, R120 ;  /* 0x000000ffff727224 */ /* 0x000fe200078e0078 */
[----:B------:R-:W-:Y:S01]  /*6840*/  UIADD3.64 UR24, UPT, UPT, UR14, 0x2, URZ ;  /* 0x000000020e187897 */ /* 0x000fe2000fffe0ff */
[----:B------:R-:W-:Y:S01]  /*6850*/  IMAD.MOV.U32 R115, RZ, RZ, R122 ;  /* 0x000000ffff737224 */ /* 0x000fe200078e007a */
[----:B------:R-:W-:Y:S01]  /*6860*/  UIADD3.64 UR26, UPT, UPT, UR14, 0x4, URZ ;  /* 0x000000040e1a7897 */ /* 0x000fe2000fffe0ff */
[----:B------:R-:W-:Y:S01]  /*6870*/  UMOV UR19, UR7 ;  /* 0x0000000700137c82 */ /* 0x000fe20008000000 */
[----:B------:R-:W-:Y:S01]  /*6880*/  UMOV UR20, 0x1 ;  /* 0x0000000100147882 */ /* 0x000fe20000000000 */
[----:B------:R-:W-:-:S09]  /*6890*/  UMOV UR5, URZ ;  /* 0x000000ff00057c82 */ /* 0x000fd20008000000 */
.L_x_11:
[----:B-1----:R-:W-:Y:S02]  /*68a0*/  SHF.R.S32.HI R7, RZ, 0x1f, R100 ;  /* 0x0000001fff077819 */ /* 0x002fe40000011464 */
[----:B------:R-:W-:Y:S02]  /*68b0*/  SHF.R.S32.HI R9, RZ, 0x1f, R106 ;  /* 0x0000001fff097819 */ /* 0x000fe4000001146a */
[C---:B------:R-:W-:Y:S02]  /*68c0*/  ISETP.GT.AND P4, PT, R111.reuse, 0x2, PT ;  /* 0x000000026f00780c */ /* 0x040fe40003f84270 */
[----:B------:R-:W-:Y:S02]  /*68d0*/  ISETP.GT.AND P3, PT, R111, 0x3, PT ;  /* 0x000000036f00780c */ /* 0x000fe40003f64270 */
[C---:B------:R-:W-:Y:S02]  /*68e0*/  LEA R6, P6, R100.reuse, R114, 0x1 ;  /* 0x0000007264067211 */ /* 0x040fe400078c08ff */
[----:B------:R-:W-:-:S02]  /*68f0*/  SHF.L.U64.HI R4, R100, 0x1, R7 ;  /* 0x0000000164047819 */ /* 0x000fc40000010207 */
[----:B------:R-:W-:Y:S02]  /*6900*/  SHF.R.S32.HI R14, RZ, 0x1f, R101 ;  /* 0x0000001fff0e7819 */ /* 0x000fe40000011465 */
[----:B------:R-:W-:Y:S01]  /*6910*/  ISETP.GT.AND P2, PT, R111, 0x4, PT ;  /* 0x000000046f00780c */ /* 0x000fe20003f44270 */
[----:B------:R-:W-:Y:S01]  /*6920*/  IMAD.X R7, R115, 0x1, R4, P6 ;  /* 0x0000000173077824 */ /* 0x000fe200030e0604 */
[CC--:B------:R-:W-:Y:S02]  /*6930*/  LEA R8, P5, R106.reuse, R114.reuse, 0x1 ;  /* 0x000000726a087211 */ /* 0x0c0fe400078a08ff */
[----:B------:R-:W-:Y:S02]  /*6940*/  SHF.L.U64.HI R12, R106, 0x1, R9 ;  /* 0x000000016a0c7819 */ /* 0x000fe40000010209 */
[C---:B------:R-:W-:Y:S02]  /*6950*/  LEA R10, P6, R101.reuse, R114, 0x1 ;  /* 0x00000072650a7211 */ /* 0x040fe400078c08ff */
[----:B------:R-:W-:Y:S01]  /*6960*/  SHF.L.U64.HI R14, R101, 0x1, R14 ;  /* 0x00000001650e7819 */ /* 0x000fe2000001020e */
[----:B------:R-:W-:Y:S01]  /*6970*/  IMAD.X R9, R115, 0x1, R12, P5 ;  /* 0x0000000173097824 */ /* 0x000fe200028e060c */
[----:B------:R-:W-:-:S02]  /*6980*/  PRMT R5, RZ, 0x7610, R5 ;  /* 0x00007610ff057816 */ /* 0x000fc40000000005 */
[----:B------:R-:W-:Y:S01]  /*6990*/  PRMT R124, RZ, 0x7610, R124 ;  /* 0x00007610ff7c7816 */ /* 0x000fe2000000007c */
[----:B------:R-:W-:Y:S01]  /*69a0*/  IMAD.X R11, R115, 0x1, R14, P6 ;  /* 0x00000001730b7824 */ /* 0x000fe200030e060e */
[----:B------:R-:W-:Y:S02]  /*69b0*/  SHF.R.S32.HI R4, RZ, 0x1f, R103 ;  /* 0x0000001fff047819 */ /* 0x000fe40000011467 */
[----:B------:R-:W-:Y:S01]  /*69c0*/  PRMT R122, RZ, 0x7610, R122 ;  /* 0x00007610ff7a7816 */ /* 0x000fe2000000007a */
[----:B------:R0:W2:Y:S01]  /*69d0*/  @P4 LDG.E.U16 R5, desc[UR22][R6.64] ;  /* 0x0000001606054981 */ /* 0x0000a2000c1e1500 */
[C---:B------:R-:W-:Y:S02]  /*69e0*/  LEA R12, P6, R103.reuse, R114, 0x1 ;  /* 0x00000072670c7211 */ /* 0x040fe400078c08ff */
[----:B------:R-:W-:Y:S01]  /*69f0*/  SHF.L.U64.HI R4, R103, 0x1, R4 ;  /* 0x0000000167047819 */ /* 0x000fe20000010204 */
[----:B------:R1:W2:Y:S01]  /*6a00*/  @P3 LDG.E.U16 R124, desc[UR22][R8.64] ;  /* 0x00000016087c3981 */ /* 0x0002a2000c1e1500 */
[----:B------:R-:W-:-:S02]  /*6a10*/  SHF.R.S32.HI R14, RZ, 0x1f, R105 ;  /* 0x0000001fff0e7819 */ /* 0x000fc40000011469 */
[C---:B------:R-:W-:Y:S01]  /*6a20*/  ISETP.GT.AND P4, PT, R111.reuse, 0x5, PT ;  /* 0x000000056f00780c */ /* 0x040fe20003f84270 */
[----:B------:R3:W4:Y:S01]  /*6a30*/  @P2 LDG.E.U16 R122, desc[UR22][R10.64] ;  /* 0x000000160a7a2981 */ /* 0x000722000c1e1500 */
[----:B------:R-:W-:Y:S01]  /*6a40*/  ISETP.GT.AND P3, PT, R111, 0x6, PT ;  /* 0x000000066f00780c */ /* 0x000fe20003f64270 */
[----:B------:R-:W-:Y:S01]  /*6a50*/  IMAD.X R13, R115, 0x1, R4, P6 ;  /* 0x00000001730d7824 */ /* 0x000fe200030e0604 */
[----:B0-----:R-:W-:Y:S02]  /*6a60*/  SHF.R.S32.HI R7, RZ, 0x1f, R108 ;  /* 0x0000001fff077819 */ /* 0x001fe4000001146c */
[----:B------:R-:W-:Y:S02]  /*6a70*/  ISETP.GT.AND P2, PT, R111, 0x7, PT ;  /* 0x000000076f00780c */ /* 0x000fe40003f44270 */
[C---:B------:R-:W-:Y:S02]  /*6a80*/  LEA R6, P5, R105.reuse, R114, 0x1 ;  /* 0x0000007269067211 */ /* 0x040fe400078a08ff */
[----:B------:R-:W-:-:S02]  /*6a90*/  SHF.L.U64.HI R14, R105, 0x1, R14 ;  /* 0x00000001690e7819 */ /* 0x000fc4000001020e */
[C---:B-1----:R-:W-:Y:S02]  /*6aa0*/  LEA R8, P6, R108.reuse, R114, 0x1 ;  /* 0x000000726c087211 */ /* 0x042fe400078c08ff */
[----:B------:R-:W-:Y:S01]  /*6ab0*/  SHF.L.U64.HI R4, R108, 0x1, R7 ;  /* 0x000000016c047819 */ /* 0x000fe20000010207 */
[C---:B------:R-:W-:Y:S01]  /*6ac0*/  IMAD.X R7, R115.reuse, 0x1, R14, P5 ;  /* 0x0000000173077824 */ /* 0x040fe200028e060e */
[----:B------:R-:W-:Y:S02]  /*6ad0*/  PRMT R219, RZ, 0x7610, R219 ;  /* 0x00007610ffdb7816 */ /* 0x000fe400000000db */
[----:B------:R-:W-:Y:S01]  /*6ae0*/  PRMT R34, RZ, 0x7610, R34 ;  /* 0x00007610ff227816 */ /* 0x000fe20000000022 */
[----:B------:R-:W-:Y:S01]  /*6af0*/  IMAD.X R9, R115, 0x1, R4, P6 ;  /* 0x0000000173097824 */ /* 0x000fe200030e0604 */
[----:B------:R-:W-:Y:S02]  /*6b00*/  PRMT R35, RZ, 0x7610, R35 ;  /* 0x00007610ff237816 */ /* 0x000fe40000000023 */
[----:B------:R-:W-:Y:S01]  /*6b10*/  SHF.R.S32.HI R4, RZ, 0x1f, R113 ;  /* 0x0000001fff047819 */ /* 0x000fe20000011471 */
[----:B------:R0:W4:Y:S01]  /*6b20*/  @P4 LDG.E.U16 R219, desc[UR22][R12.64] ;  /* 0x000000160cdb4981 */ /* 0x000122000c1e1500 */
[----:B------:R-:W-:-:S02]  /*6b30*/  SHF.R.S32.HI R14, RZ, 0x1f, R109 ;  /* 0x0000001fff0e7819 */ /* 0x000fc4000001146d */
[C---:B------:R-:W-:Y:S01]  /*6b40*/  ISETP.GT.AND P4, PT, R111.reuse, 0x8, PT ;  /* 0x000000086f00780c */ /* 0x040fe20003f84270 */
[----:B------:R1:W5:Y:S01]  /*6b50*/  @P3 LDG.E.U16 R34, desc[UR22][R6.64] ;  /* 0x0000001606223981 */ /* 0x000362000c1e1500 */
[----:B------:R-:W-:Y:S02]  /*6b60*/  ISETP.GT.AND P3, PT, R111, 0x9, PT ;  /* 0x000000096f00780c */ /* 0x000fe40003f64270 */
[CC--:B---3--:R-:W-:Y:S01]  /*6b70*/  LEA R10, P6, R113.reuse, R114.reuse, 0x1 ;  /* 0x00000072710a7211 */ /* 0x0c8fe200078c08ff */
[----:B------:R3:W5:Y:S01]  /*6b80*/  @P2 LDG.E.U16 R35, desc[UR22][R8.64] ;  /* 0x0000001608232981 */ /* 0x000762000c1e1500 */
[----:B------:R-:W-:Y:S02]  /*6b90*/  SHF.L.U64.HI R4, R113, 0x1, R4 ;  /* 0x0000000171047819 */ /* 0x000fe40000010204 */
[----:B------:R-:W-:Y:S02]  /*6ba0*/  ISETP.GT.AND P2, PT, R111, 0xa, PT ;  /* 0x0000000a6f00780c */ /* 0x000fe40003f44270 */
[----:B0-----:R-:W-:Y:S01]  /*6bb0*/  LEA R12, P5, R109, R114, 0x1 ;  /* 0x000000726d0c7211 */ /* 0x001fe200078a08ff */
[----:B------:R-:W-:Y:S01]  /*6bc0*/  IMAD.X R11, R115, 0x1, R4, P6 ;  /* 0x00000001730b7824 */ /* 0x000fe200030e0604 */
[----:B-1----:R-:W-:-:S02]  /*6bd0*/  SHF.R.S32.HI R7, RZ, 0x1f, R102 ;  /* 0x0000001fff077819 */ /* 0x002fc40000011466 */
[----:B------:R-:W-:Y:S02]  /*6be0*/  SHF.L.U64.HI R14, R109, 0x1, R14 ;  /* 0x000000016d0e7819 */ /* 0x000fe4000001020e */
[C---:B------:R-:W-:Y:S02]  /*6bf0*/  LEA R6, P6, R102.reuse, R114, 0x1 ;  /* 0x0000007266067211 */ /* 0x040fe400078c08ff */
[----:B------:R-:W-:Y:S01]  /*6c00*/  SHF.L.U64.HI R4, R102, 0x1, R7 ;  /* 0x0000000166047819 */ /* 0x000fe20000010207 */
[C---:B------:R-:W-:Y:S01]  /*6c10*/  IMAD.X R13, R115.reuse, 0x1, R14, P5 ;  /* 0x00000001730d7824 */ /* 0x040fe200028e060e */
[----:B------:R-:W-:Y:S02]  /*6c20*/  PRMT R120, RZ, 0x7610, R120 ;  /* 0x00007610ff787816 */ /* 0x000fe40000000078 */
[----:B------:R-:W-:Y:S01]  /*6c30*/  PRMT R217, RZ, 0x7610, R217 ;  /* 0x00007610ffd97816 */ /* 0x000fe200000000d9 */
[----:B------:R-:W-:Y:S01]  /*6c40*/  IMAD.X R7, R115, 0x1, R4, P6 ;  /* 0x0000000173077824 */ /* 0x000fe200030e0604 */
[----:B---3--:R-:W-:-:S02]  /*6c50*/  SHF.R.S32.HI R9, RZ, 0x1f, R110 ;  /* 0x0000001fff097819 */ /* 0x008fc4000001146e */
[----:B------:R-:W-:Y:S01]  /*6c60*/  PRMT R30, RZ, 0x7610, R30 ;  /* 0x00007610ff1e7816 */ /* 0x000fe2000000001e */
[----:B------:R0:W5:Y:S01]  /*6c70*/  @P4 LDG.E.U16 R120, desc[UR22][R10.64] ;  /* 0x000000160a784981 */ /* 0x000162000c1e1500 */
[C---:B------:R-:W-:Y:S02]  /*6c80*/  LEA R8, P6, R110.reuse, R114, 0x1 ;  /* 0x000000726e087211 */ /* 0x040fe400078c08ff */
[----:B------:R-:W-:Y:S01]  /*6c90*/  SHF.L.U64.HI R4, R110, 0x1, R9 ;  /* 0x000000016e047819 */ /* 0x000fe20000010209 */
[----:B------:R1:W5:Y:S01]  /*6ca0*/  @P3 LDG.E.U16 R217, desc[UR22][R12.64] ;  /* 0x000000160cd93981 */ /* 0x000362000c1e1500 */
[----:B------:R-:W-:Y:S02]  /*6cb0*/  SHF.R.S32.HI R15, RZ, 0x1f, R104 ;  /* 0x0000001fff0f7819 */ /* 0x000fe40000011468 */
[C---:B------:R-:W-:Y:S01]  /*6cc0*/  ISETP.GT.AND P3, PT, R111.reuse, 0xc, PT ;  /* 0x0000000c6f00780c */ /* 0x040fe20003f64270 */
[----:B------:R3:W5:Y:S01]  /*6cd0*/  @P2 LDG.E.U16 R30, desc[UR22][R6.64] ;  /* 0x00000016061e2981 */ /* 0x000762000c1e1500 */
[----:B------:R-:W-:Y:S01]  /*6ce0*/  ISETP.GT.AND P4, PT, R111, 0xb, PT ;  /* 0x0000000b6f00780c */ /* 0x000fe20003f84270 */
[----:B------:R-:W-:Y:S01]  /*6cf0*/  IMAD.X R9, R115, 0x1, R4, P6 ;  /* 0x0000000173097824 */ /* 0x000fe200030e0604 */
[----:B0-----:R-:W-:-:S02]  /*6d00*/  SHF.R.S32.HI R11, RZ, 0x1f, R112 ;  /* 0x0000001fff0b7819 */ /* 0x001fc40000011470 */
[----:B------:R-:W-:Y:S02]  /*6d10*/  ISETP.GT.AND P2, PT, R111, 0xd, PT ;  /* 0x0000000d6f00780c */ /* 0x000fe40003f44270 */
[-C--:B------:R-:W-:Y:S02]  /*6d20*/  LEA R10, P5, R104, R114.reuse, 0x1 ;  /* 0x00000072680a7211 */ /* 0x080fe400078a08ff */
[----:B-1----:R-:W-:Y:S02]  /*6d30*/  LEA R12, P6, R112, R114, 0x1 ;  /* 0x00000072700c7211 */ /* 0x002fe400078c08ff */
[----:B---3--:R-:W-:Y:S02]  /*6d40*/  SHF.L.U64.HI R6, R104, 0x1, R15 ;  /* 0x0000000168067819 */ /* 0x008fe4000001020f */
[----:B------:R-:W-:Y:S02]  /*6d50*/  SHF.L.U64.HI R4, R112, 0x1, R11 ;  /* 0x0000000170047819 */ /* 0x000fe4000001020b */
[----:B------:R-:W-:Y:S01]  /*6d60*/  PRMT R32, RZ, 0x7610, R32 ;  /* 0x00007610ff207816 */ /* 0x000fe20000000020 */
[C---:B------:R-:W-:Y:S01]  /*6d70*/  IMAD.X R11, R115.reuse, 0x1, R6, P5 ;  /* 0x00000001730b7824 */ /* 0x040fe200028e0606 */
[----:B------:R-:W-:Y:S01]  /*6d80*/  PRMT R31, RZ, 0x7610, R31 ;  /* 0x00007610ff1f7816 */ /* 0x000fe2000000001f */
[----:B------:R-:W-:Y:S01]  /*6d90*/  IMAD.X R13, R115, 0x1, R4, P6 ;  /* 0x00000001730d7824 */ /* 0x000fe200030e0604 */
[----:B------:R-:W-:-:S02]  /*6da0*/  PRMT R33, RZ, 0x7610, R33 ;  /* 0x00007610ff217816 */ /* 0x000fc40000000021 */
[----:B------:R-:W-:Y:S01]  /*6db0*/  SHF.R.S32.HI R4, RZ, 0x1f, R107 ;  /* 0x0000001fff047819 */ /* 0x000fe2000001146b */
[----:B------:R-:W5:Y:S01]  /*6dc0*/  @P3 LDG.E.U16 R32, desc[UR22][R10.64] ;  /* 0x000000160a203981 */ /* 0x000f62000c1e1500 */
[----:B------:R-:W-:Y:S02]  /*6dd0*/  SHF.R.S32.HI R14, RZ, 0x1f, R213 ;  /* 0x0000001fff0e7819 */ /* 0x000fe400000114d5 */
[----:B------:R-:W-:Y:S01]  /*6de0*/  ISETP.GT.AND P3, PT, R111, 0xf, PT ;  /* 0x0000000f6f00780c */ /* 0x000fe20003f64270 */
[----:B------:R0:W5:Y:S01]  /*6df0*/  @P4 LDG.E.U16 R31, desc[UR22][R8.64] ;  /* 0x00000016081f4981 */ /* 0x000162000c1e1500 */
[C---:B------:R-:W-:Y:S02]  /*6e00*/  LEA R6, P6, R107.reuse, R114, 0x1 ;  /* 0x000000726b067211 */ /* 0x040fe400078c08ff */
[----:B------:R-:W-:Y:S01]  /*6e10*/  SHF.L.U64.HI R4, R107, 0x1, R4 ;  /* 0x000000016b047819 */ /* 0x000fe20000010204 */
[----:B------:R1:W5:Y:S01]  /*6e20*/  @P2 LDG.E.U16 R33, desc[UR22][R12.64] ;  /* 0x000000160c212981 */ /* 0x000362000c1e1500 */
[----:B------:R-:W-:-:S02]  /*6e30*/  ISETP.GT.AND P4, PT, R111, 0xe, PT ;  /* 0x0000000e6f00780c */ /* 0x000fc40003f84270 */
[----:B------:R-:W-:Y:S02]  /*6e40*/  SHF.R.S32.HI R16, RZ, 0x1f, R211 ;  /* 0x0000001fff107819 */ /* 0x000fe400000114d3 */
[----:B------:R-:W-:Y:S02]  /*6e50*/  ISETP.GT.AND P2, PT, R111, 0x10, PT ;  /* 0x000000106f00780c */ /* 0x000fe40003f44270 */
[CC--:B0-----:R-:W-:Y:S02]  /*6e60*/  LEA R8, P5, R213.reuse, R114.reuse, 0x1 ;  /* 0x00000072d5087211 */ /* 0x0c1fe400078a08ff */
[----:B------:R-:W-:Y:S01]  /*6e70*/  SHF.L.U64.HI R14, R213, 0x1, R14 ;  /* 0x00000001d50e7819 */ /* 0x000fe2000001020e */
[----:B------:R-:W-:Y:S01]  /*6e80*/  IMAD.X R7, R115, 0x1, R4, P6 ;  /* 0x0000000173077824 */ /* 0x000fe200030e0604 */
[C---:B------:R-:W-:Y:S02]  /*6e90*/  LEA R10, P6, R211.reuse, R114, 0x1 ;  /* 0x00000072d30a7211 */ /* 0x040fe400078c08ff */
[----:B------:R-:W-:Y:S01]  /*6ea0*/  SHF.L.U64.HI R16, R211, 0x1, R16 ;  /* 0x00000001d3107819 */ /* 0x000fe20000010210 */
[----:B------:R-:W-:Y:S01]  /*6eb0*/  IMAD.X R9, R115, 0x1, R14, P5 ;  /* 0x0000000173097824 */ /* 0x000fe200028e060e */
[----:B------:R-:W-:-:S02]  /*6ec0*/  PRMT R28, RZ, 0x7610, R28 ;  /* 0x00007610ff1c7816 */ /* 0x000fc4000000001c */
[----:B------:R-:W-:Y:S01]  /*6ed0*/  PRMT R29, RZ, 0x7610, R29 ;  /* 0x00007610ff1d7816 */ /* 0x000fe2000000001d */
[----:B------:R-:W-:Y:S01]  /*6ee0*/  IMAD.X R11, R115, 0x1, R16, P6 ;  /* 0x00000001730b7824 */ /* 0x000fe200030e0610 */
[----:B------:R-:W-:Y:S02]  /*6ef0*/  PRMT R25, RZ, 0x7610, R25 ;  /* 0x00007610ff197816 */ /* 0x000fe40000000019 */
[----:B------:R-:W-:Y:S01]  /*6f00*/  SHF.R.S32.HI R4, RZ, 0x1f, R209 ;  /* 0x0000001fff047819 */ /* 0x000fe200000114d1 */
[----:B------:R-:W5:Y:S01]  /*6f10*/  @P3 LDG.E.U16 R28, desc[UR22][R8.64] ;  /* 0x00000016081c3981 */ /* 0x000f62000c1e1500 */
[----:B------:R-:W-:Y:S02]  /*6f20*/  SHF.R.S32.HI R16, RZ, 0x1f, R207 ;  /* 0x0000001fff107819 */ /* 0x000fe400000114cf */
[----:B------:R-:W-:Y:S01]  /*6f30*/  ISETP.GT.AND P3, PT, R111, 0x12, PT ;  /* 0x000000126f00780c */ /* 0x000fe20003f64270 */
[----:B------:R0:W5:Y:S01]  /*6f40*/  @P4 LDG.E.U16 R29, desc[UR22][R6.64] ;  /* 0x00000016061d4981 */ /* 0x000162000c1e1500 */
[----:B-1----:R-:W-:-:S02]  /*6f50*/  LEA R12, P6, R209, R114, 0x1 ;  /* 0x00000072d10c7211 */ /* 0x002fc400078c08ff */
[----:B------:R-:W-:Y:S01]  /*6f60*/  SHF.L.U64.HI R4, R209, 0x1, R4 ;  /* 0x00000001d1047819 */ /* 0x000fe20000010204 */
[----:B------:R1:W5:Y:S01]  /*6f70*/  @P2 LDG.E.U16 R25, desc[UR22][R10.64] ;  /* 0x000000160a192981 */ /* 0x000362000c1e1500 */
[C---:B------:R-:W-:Y:S02]  /*6f80*/  ISETP.GT.AND P4, PT, R111.reuse, 0x11, PT ;  /* 0x000000116f00780c */ /* 0x040fe40003f84270 */
[----:B------:R-:W-:Y:S02]  /*6f90*/  ISETP.GT.AND P2, PT, R111, 0x13, PT ;  /* 0x000000136f00780c */ /* 0x000fe40003f44270 */
[CC--:B------:R-:W-:Y:S02]  /*6fa0*/  LEA R14, P5, R207.reuse, R114.reuse, 0x1 ;  /* 0x00000072cf0e7211 */ /* 0x0c0fe400078a08ff */
[----:B0-----:R-:W-:Y:S02]  /*6fb0*/  SHF.R.S32.HI R6, RZ, 0x1f, R205 ;  /* 0x0000001fff067819 */ /* 0x001fe400000114cd */
[----:B------:R-:W-:Y:S01]  /*6fc0*/  SHF.L.U64.HI R16, R207, 0x1, R16 ;  /* 0x00000001cf107819 */ /* 0x000fe20000010210 */
[----:B------:R-:W-:Y:S01]  /*6fd0*/  IMAD.X R13, R115, 0x1, R4, P6 ;  /* 0x00000001730d7824 */ /* 0x000fe200030e0604 */
[----:B------:R-:W-:-:S02]  /*6fe0*/  LEA R8, P6, R205, R114, 0x1 ;  /* 0x00000072cd087211 */ /* 0x000fc400078c08ff */
[----:B------:R-:W-:Y:S01]  /*6ff0*/  SHF.L.U64.HI R6, R205, 0x1, R6 ;  /* 0x00000001cd067819 */ /* 0x000fe20000010206 */
[C---:B------:R-:W-:Y:S01]  /*7000*/  IMAD.X R15, R115.reuse, 0x1, R16, P5 ;  /* 0x00000001730f7824 */ /* 0x040fe200028e0610 */
[----:B------:R-:W-:Y:S02]  /*7010*/  PRMT R20, RZ, 0x7610, R20 ;  /* 0x00007610ff147816 */ /* 0x000fe40000000014 */
[----:B------:R-:W-:Y:S02]  /*7020*/  PRMT R24, RZ, 0x7610, R24 ;  /* 0x00007610ff187816 */ /* 0x000fe40000000018 */
[----:B------:R-:W-:Y:S01]  /*7030*/  SHF.R.S32.HI R4, RZ, 0x1f, R203 ;  /* 0x0000001fff047819 */ /* 0x000fe200000114cb */
[----:B------:R-:W-:Y:S01]  /*7040*/  IMAD.X R9, R115, 0x1, R6, P6 ;  /* 0x0000000173097824 */ /* 0x000fe200030e0606 */
[----:B------:R-:W-:Y:S01]  /*7050*/  PRMT R23, RZ, 0x7610, R23 ;  /* 0x00007610ff177816 */ /* 0x000fe20000000017 */
[----:B------:R0:W5:Y:S01]  /*7060*/  @P3 LDG.E.U16 R20, desc[UR22][R14.64] ;  /* 0x000000160e143981 */ /* 0x000162000c1e1500 */
[----:B-1----:R-:W-:-:S02]  /*7070*/  LEA R10, P6, R203, R114, 0x1 ;  /* 0x00000072cb0a7211 */ /* 0x002fc400078c08ff */
[----:B------:R-:W-:Y:S01]  /*7080*/  SHF.L.U64.HI R4, R203, 0x1, R4 ;  /* 0x00000001cb047819 */ /* 0x000fe20000010204 */
[----:B------:R1:W5:Y:S01]  /*7090*/  @P4 LDG.E.U16 R24, desc[UR22][R12.64] ;  /* 0x000000160c184981 */ /* 0x000362000c1e1500 */
[----:B------:R-:W-:Y:S02]  /*70a0*/  ISETP.GT.AND P4, PT, R111, 0x14, PT ;  /* 0x000000146f00780c */ /* 0x000fe40003f84270 */
[----:B------:R-:W-:Y:S01]  /*70b0*/  SHF.R.S32.HI R16, RZ, 0x1f, R201 ;  /* 0x0000001fff107819 */ /* 0x000fe200000114c9 */
[----:B------:R3:W5:Y:S01]  /*70c0*/  @P2 LDG.E.U16 R23, desc[UR22][R8.64] ;  /* 0x0000001608172981 */ /* 0x000762000c1e1500 */
[----:B0-----:R-:W-:Y:S01]  /*70d0*/  SHF.R.S32.HI R14, RZ, 0x1f, R199 ;  /* 0x0000001fff0e7819 */ /* 0x001fe200000114c7 */
[----:B------:R-:W-:Y:S01]  /*70e0*/  IMAD.X R11, R115, 0x1, R4, P6 ;  /* 0x00000001730b7824 */ /* 0x000fe200030e0604 */
[C---:B------:R-:W-:Y:S02]  /*70f0*/  ISETP.GT.AND P3, PT, R111.reuse, 0x15, PT ;  /* 0x000000156f00780c */ /* 0x040fe40003f64270 */
[----:B------:R-:W-:-:S02]  /*7100*/  ISETP.GT.AND P2, PT, R111, 0x16, PT ;  /* 0x000000166f00780c */ /* 0x000fc40003f44270 */
[CC--:B-1----:R-:W-:Y:S02]  /*7110*/  LEA R12, P6, R199.reuse, R114.reuse, 0x1 ;  /* 0x00000072c70c7211 */ /* 0x0c2fe400078c08ff */
[----:B------:R-:W-:Y:S02]  /*7120*/  SHF.L.U64.HI R14, R199, 0x1, R14 ;  /* 0x00000001c70e7819 */ /* 0x000fe4000001020e */
[C---:B------:R-:W-:Y:S02]  /*7130*/  LEA R6, P5, R201.reuse, R114, 0x1 ;  /* 0x00000072c9067211 */ /* 0x040fe400078a08ff */
[----:B------:R-:W-:Y:S01]  /*7140*/  SHF.L.U64.HI R16, R201, 0x1, R16 ;  /* 0x00000001c9107819 */ /* 0x000fe20000010210 */
[C---:B------:R-:W-:Y:S01]  /*7150*/  IMAD.X R13, R115.reuse, 0x1, R14, P6 ;  /* 0x00000001730d7824 */ /* 0x040fe200030e060e */
[----:B------:R-:W-:Y:S02]  /*7160*/  PRMT R18, RZ, 0x7610, R18 ;  /* 0x00007610ff127816 */ /* 0x000fe40000000012 */
[----:B------:R-:W-:Y:S01]  /*7170*/  PRMT R21, RZ, 0x7610, R21 ;  /* 0x00007610ff157816 */ /* 0x000fe20000000015 */
[----:B------:R-:W-:Y:S01]  /*7180*/  IMAD.X R7, R115, 0x1, R16, P5 ;  /* 0x0000000173077824 */ /* 0x000fe200028e0610 */
[----:B------:R-:W-:-:S02]  /*7190*/  PRMT R4, RZ, 0x7610, R4 ;  /* 0x00007610ff047816 */ /* 0x000fc40000000004 */
[----:B------:R-:W-:Y:S01]  /*71a0*/  SHF.R.S32.HI R14, RZ, 0x1f, R197 ;  /* 0x0000001fff0e7819 */ /* 0x000fe200000114c5 */
[----:B------:R0:W5:Y:S01]  /*71b0*/  @P4 LDG.E.U16 R18, desc[UR22][R10.64] ;  /* 0x000000160a124981 */ /* 0x000162000c1e1500 */
[C---:B---3--:R-:W-:Y:S02]  /*71c0*/  LEA R8, P6, R197.reuse, R114, 0x1 ;  /* 0x00000072c5087211 */ /* 0x048fe400078c08ff */
[----:B------:R-:W-:Y:S01]  /*71d0*/  SHF.L.U64.HI R14, R197, 0x1, R14 ;  /* 0x00000001c50e7819 */ /* 0x000fe2000001020e */
[----:B------:R1:W5:Y:S01]  /*71e0*/  @P3 LDG.E.U16 R21, desc[UR22][R6.64] ;  /* 0x0000001606153981 */ /* 0x000362000c1e1500 */
[C---:B------:R-:W-:Y:S02]  /*71f0*/  ISETP.GT.AND P4, PT, R111.reuse, 0x17, PT ;  /* 0x000000176f00780c */ /* 0x040fe40003f84270 */
[----:B------:R-:W-:Y:S01]  /*7200*/  SHF.R.S32.HI R16, RZ, 0x1f, R195 ;  /* 0x0000001fff107819 */ /* 0x000fe200000114c3 */
[----:B------:R3:W5:Y:S01]  /*7210*/  @P2 LDG.E.U16 R4, desc[UR22][R12.64] ;  /* 0x000000160c042981 */ /* 0x000762000c1e1500 */
[----:B------:R-:W-:-:S02]  /*7220*/  ISETP.GT.AND P3, PT, R111, 0x18, PT ;  /* 0x000000186f00780c */ /* 0x000fc40003f64270 */
[----:B------:R-:W-:Y:S02]  /*7230*/  SHF.R.S32.HI R22, RZ, 0x1f, R193 ;  /* 0x0000001fff167819 */ /* 0x000fe400000114c1 */
[----:B------:R-:W-:Y:S01]  /*7240*/  ISETP.GT.AND P2, PT, R111, 0x19, PT ;  /* 0x000000196f00780c */ /* 0x000fe20003f44270 */
[----:B------:R-:W-:Y:S01]  /*7250*/  IMAD.X R9, R115, 0x1, R14, P6 ;  /* 0x0000000173097824 */ /* 0x000fe200030e060e */
[CC--:B0-----:R-:W-:Y:S02]  /*7260*/  LEA R10, P5, R195.reuse, R114.reuse, 0x1 ;  /* 0x00000072c30a7211 */ /* 0x0c1fe400078a08ff */
[----:B-1----:R-:W-:Y:S02]  /*7270*/  SHF.L.U64.HI R6, R195, 0x1, R16 ;  /* 0x00000001c3067819 */ /* 0x002fe40000010210 */
[C---:B---3--:R-:W-:Y:S02]  /*7280*/  LEA R12, P6, R193.reuse, R114, 0x1 ;  /* 0x00000072c10c7211 */ /* 0x048fe400078c08ff */
[----:B------:R-:W-:-:S02]  /*7290*/  SHF.L.U64.HI R22, R193, 0x1, R22 ;  /* 0x00000001c1167819 */ /* 0x000fc40000010216 */
[----:B------:R-:W-:Y:S01]  /*72a0*/  PRMT R19, RZ, 0x7610, R19 ;  /* 0x00007610ff137816 */ /* 0x000fe20000000013 */
[C---:B------:R-:W-:Y:S01]  /*72b0*/  IMAD.X R11, R115.reuse, 0x1, R6, P5 ;  /* 0x00000001730b7824 */ /* 0x040fe200028e0606 */
[----:B------:R-:W-:Y:S01]  /*72c0*/  PRMT R16, RZ, 0x7610, R16 ;  /* 0x00007610ff107816 */ /* 0x000fe20000000010 */
[----:B------:R-:W-:Y:S01]  /*72d0*/  IMAD.X R13, R115, 0x1, R22, P6 ;  /* 0x00000001730d7824 */ /* 0x000fe200030e0616 */
[----:B------:R-:W-:Y:S02]  /*72e0*/  PRMT R17, RZ, 0x7610, R17 ;  /* 0x00007610ff117816 */ /* 0x000fe40000000011 */
[----:B------:R-:W-:Y:S01]  /*72f0*/  SHF.R.S32.HI R14, RZ, 0x1f, R191 ;  /* 0x0000001fff0e7819 */ /* 0x000fe200000114bf */
[----:B------:R0:W5:Y:S01]  /*7300*/  @P4 LDG.E.U16 R19, desc[UR22][R8.64] ;  /* 0x0000001608134981 */ /* 0x000162000c1e1500 */
[C---:B------:R-:W-:Y:S02]  /*7310*/  LEA R6, P6, R191.reuse, R114, 0x1 ;  /* 0x00000072bf067211 */ /* 0x040fe400078c08ff */
[----:B------:R-:W-:Y:S01]  /*7320*/  SHF.R.S32.HI R22, RZ, 0x1f, R189 ;  /* 0x0000001fff167819 */ /* 0x000fe200000114bd */
[----:B------:R1:W5:Y:S01]  /*7330*/  @P3 LDG.E.U16 R16, desc[UR22][R10.64] ;  /* 0x000000160a103981 */ /* 0x000362000c1e1500 */
[----:B------:R-:W-:-:S02]  /*7340*/  SHF.L.U64.HI R14, R191, 0x1, R14 ;  /* 0x00000001bf0e7819 */ /* 0x000fc4000001020e */
[C---:B------:R-:W-:Y:S01]  /*7350*/  ISETP.GT.AND P4, PT, R111.reuse, 0x1a, PT ;  /* 0x0000001a6f00780c */ /* 0x040fe20003f84270 */
[----:B------:R3:W5:Y:S01]  /*7360*/  @P2 LDG.E.U16 R17, desc[UR22][R12.64] ;  /* 0x000000160c112981 */ /* 0x000762000c1e1500 */
[C---:B------:R-:W-:Y:S02]  /*7370*/  ISETP.GT.AND P3, PT, R111.reuse, 0x1b, PT ;  /* 0x0000001b6f00780c */ /* 0x040fe40003f64270 */
[----:B------:R-:W-:Y:S02]  /*7380*/  SHF.R.S32.HI R26, RZ, 0x1f, R187 ;  /* 0x0000001fff1a7819 */ /* 0x000fe400000114bb */
[----:B------:R-:W-:Y:S01]  /*7390*/  ISETP.GT.AND P2, PT, R111, 0x1c, PT ;  /* 0x0000001c6f00780c */ /* 0x000fe20003f44270 */
[----:B------:R-:W-:Y:S01]  /*73a0*/  IMAD.X R7, R115, 0x1, R14, P6 ;  /* 0x0000000173077824 */ /* 0x000fe200030e060e */
[C---:B0-----:R-:W-:Y:S02]  /*73b0*/  LEA R8, P5, R189.reuse, R114, 0x1 ;  /* 0x00000072bd087211 */ /* 0x041fe400078a08ff */
[----:B------:R-:W-:-:S02]  /*73c0*/  SHF.L.U64.HI R22, R189, 0x1, R22 ;  /* 0x00000001bd167819 */ /* 0x000fc40000010216 */
[CC--:B-1----:R-:W-:Y:S02]  /*73d0*/  LEA R10, P6, R187.reuse, R114.reuse, 0x1 ;  /* 0x00000072bb0a7211 */ /* 0x0c2fe400078c08ff */
[----:B---3--:R-:W-:Y:S01]  /*73e0*/  SHF.L.U64.HI R12, R187, 0x1, R26 ;  /* 0x00000001bb0c7819 */ /* 0x008fe2000001021a */
[C---:B------:R-:W-:Y:S01]  /*73f0*/  IMAD.X R9, R115.reuse, 0x1, R22, P5 ;  /* 0x0000000173097824 */ /* 0x040fe200028e0616 */
[----:B------:R-:W-:Y:S02]  /*7400*/  PRMT R27, RZ, 0x7610, R27 ;  /* 0x00007610ff1b7816 */ /* 0x000fe4000000001b */
[----:B------:R-:W-:Y:S01]  /*7410*/  PRMT R26, RZ, 0x7610, R26 ;  /* 0x00007610ff1a7816 */ /* 0x000fe2000000001a */
[----:B------:R-:W-:Y:S01]  /*7420*/  IMAD.X R11, R115, 0x1, R12, P6 ;  /* 0x00000001730b7824 */ /* 0x000fe200030e060c */
[----:B------:R-:W-:Y:S02]  /*7430*/  PRMT R22, RZ, 0x7610, R22 ;  /* 0x00007610ff167816 */ /* 0x000fe40000000016 */
[----:B------:R-:W-:Y:S01]  /*7440*/  SHF.R.S32.HI R14, RZ, 0x1f, R185 ;  /* 0x0000001fff0e7819 */ /* 0x000fe200000114b9 */
[----:B------:R0:W5:Y:S01]  /*7450*/  @P4 LDG.E.U16 R27, desc[UR22][R6.64] ;  /* 0x00000016061b4981 */ /* 0x000162000c1e1500 */
[----:B------:R-:W-:-:S02]  /*7460*/  LEA R12, P6, R185, R114, 0x1 ;  /* 0x00000072b90c7211 */ /* 0x000fc400078c08ff */
[----:B------:R-:W-:Y:S01]  /*7470*/  SHF.L.U64.HI R14, R185, 0x1, R14 ;  /* 0x00000001b90e7819 */ /* 0x000fe2000001020e */
[----:B------:R1:W5:Y:S01]  /*7480*/  @P3 LDG.E.U16 R26, desc[UR22][R8.64] ;  /* 0x00000016081a3981 */ /* 0x000362000c1e1500 */
[C---:B------:R-:W-:Y:S02]  /*7490*/  ISETP.GT.AND P4, PT, R111.reuse, 0x1d, PT ;  /* 0x0000001d6f00780c */ /* 0x040fe40003f84270 */
[----:B------:R-:W-:Y:S01]  /*74a0*/  SHF.R.S32.HI R126, RZ, 0x1f, R183 ;  /* 0x0000001fff7e7819 */ /* 0x000fe200000114b7 */
[----:B------:R3:W5:Y:S01]  /*74b0*/  @P2 LDG.E.U16 R22, desc[UR22][R10.64] ;  /* 0x000000160a162981 */ /* 0x000762000c1e1500 */
[C---:B------:R-:W-:Y:S02]  /*74c0*/  ISETP.GT.AND P3, PT, R111.reuse, 0x1e, PT ;  /* 0x0000001e6f00780c */ /* 0x040fe40003f64270 */
[----:B------:R-:W-:Y:S02]  /*74d0*/  SHF.R.S32.HI R128, RZ, 0x1f, R181 ;  /* 0x0000001fff807819 */ /* 0x000fe400000114b5 */
[----:B------:R-:W-:Y:S01]  /*74e0*/  ISETP.GT.AND P2, PT, R111, 0x1f, PT ;  /* 0x0000001f6f00780c */ /* 0x000fe20003f44270 */
[----:B------:R-:W-:Y:S01]  /*74f0*/  IMAD.X R13, R115, 0x1, R14, P6 ;  /* 0x00000001730d7824 */ /* 0x000fe200030e060e */
[----:B0-----:R-:W-:-:S02]  /*7500*/  LEA R6, P5, R183, R114, 0x1 ;  /* 0x00000072b7067211 */ /* 0x001fc400078a08ff */
        /* <DEDUP_REMOVED lines=9> */
[----:B------:R0:W5:Y:S01]  /*75a0*/  @P4 LDG.E.U16 R223, desc[UR22][R12.64] ;  /* 0x000000160cdf4981 */ /* 0x000162000c1e1500 */
[C---:B------:R-:W-:Y:S02]  /*75b0*/  LEA R10, P6, R179.reuse, R114, 0x1 ;  /* 0x00000072b30a7211 */ /* 0x040fe400078c08ff */
[----:B------:R-:W-:Y:S01]  /*75c0*/  SHF.R.S32.HI R128, RZ, 0x1f, R177 ;  /* 0x0000001fff807819 */ /* 0x000fe200000114b1 */
[----:B------:R1:W5:Y:S01]  /*75d0*/  @P3 LDG.E.U16 R126, desc[UR22][R6.64] ;  /* 0x00000016067e3981 */ /* 0x000362000c1e1500 */
[----:B------:R-:W-:Y:S02]  /*75e0*/  SHF.L.U64.HI R14, R179, 0x1, R14 ;  /* 0x00000001b30e7819 */ /* 0x000fe4000001020e */
[C---:B------:R-:W-:Y:S01]  /*75f0*/  ISETP.GT.AND P4, PT, R111.reuse, 0x20, PT ;  /* 0x000000206f00780c */ /* 0x040fe20003f84270 */
[----:B------:R3:W5:Y:S01]  /*7600*/  @P2 LDG.E.U16 R221, desc[UR22][R8.64] ;  /* 0x0000001608dd2981 */ /* 0x000762000c1e1500 */
[----:B------:R-:W-:-:S02]  /*7610*/  ISETP.GT.AND P3, PT, R111, 0x21, PT ;  /* 0x000000216f00780c */ /* 0x000fc40003f64270 */
[----:B------:R-:W-:Y:S02]  /*7620*/  SHF.R.S32.HI R130, RZ, 0x1f, R175 ;  /* 0x0000001fff827819 */ /* 0x000fe400000114af */
[----:B------:R-:W-:Y:S01]  /*7630*/  ISETP.GT.AND P2, PT, R111, 0x22, PT ;  /* 0x000000226f00780c */ /* 0x000fe20003f44270 */
[----:B------:R-:W-:Y:S01]  /*7640*/  IMAD.X R11, R115, 0x1, R14, P6 ;  /* 0x00000001730b7824 */ /* 0x000fe200030e060e */
[CC--:B0-----:R-:W-:Y:S02]  /*7650*/  LEA R12, P5, R177.reuse, R114.reuse, 0x1 ;  /* 0x00000072b10c7211 */ /* 0x0c1fe400078a08ff */
[----:B------:R-:W-:Y:S02]  /*7660*/  SHF.L.U64.HI R128, R177, 0x1, R128 ;  /* 0x00000001b1807819 */ /* 0x000fe40000010280 */
[C---:B-1----:R-:W-:Y:S02]  /*7670*/  LEA R6, P6, R175.reuse, R114, 0x1 ;  /* 0x00000072af067211 */ /* 0x042fe400078c08ff */
[----:B---3--:R-:W-:Y:S01]  /*7680*/  SHF.L.U64.HI R8, R175, 0x1, R130 ;  /* 0x00000001af087819 */ /* 0x008fe20000010282 */
[----:B------:R-:W-:Y:S01]  /*7690*/  IMAD.X R13, R115, 0x1, R128, P5 ;  /* 0x00000001730d7824 */ /* 0x000fe200028e0680 */
[----:B------:R-:W-:-:S02]  /*76a0*/  PRMT R225, RZ, 0x7610, R225 ;  /* 0x00007610ffe17816 */ /* 0x000fc400000000e1 */
[----:B------:R-:W-:Y:S01]  /*76b0*/  PRMT R130, RZ, 0x7610, R130 ;  /* 0x00007610ff827816 */ /* 0x000fe20000000082 */
[----:B------:R-:W-:Y:S01]  /*76c0*/  IMAD.X R7, R115, 0x1, R8, P6 ;  /* 0x0000000173077824 */ /* 0x000fe200030e0608 */
[----:B------:R-:W-:Y:S02]  /*76d0*/  PRMT R128, RZ, 0x7610, R128 ;  /* 0x00007610ff807816 */ /* 0x000fe40000000080 */
[----:B------:R-:W-:Y:S01]  /*76e0*/  SHF.R.S32.HI R14, RZ, 0x1f, R173 ;  /* 0x0000001fff0e7819 */ /* 0x000fe200000114ad */
[----:B------:R-:W5:Y:S01]  /*76f0*/  @P4 LDG.E.U16 R225, desc[UR22][R10.64] ;  /* 0x000000160ae14981 */ /* 0x000f62000c1e1500 */
[C---:B------:R-:W-:Y:S02]  /*7700*/  LEA R8, P6, R173.reuse, R114, 0x1 ;  /* 0x00000072ad087211 */ /* 0x040fe400078c08ff */
[----:B------:R-:W-:Y:S01]  /*7710*/  SHF.R.S32.HI R132, RZ, 0x1f, R171 ;  /* 0x0000001fff847819 */ /* 0x000fe200000114ab */
[----:B------:R0:W5:Y:S01]  /*7720*/  @P3 LDG.E.U16 R130, desc[UR22][R12.64] ;  /* 0x000000160c823981 */ /* 0x000162000c1e1500 */
[----:B------:R-:W-:-:S02]  /*7730*/  SHF.L.U64.HI R14, R173, 0x1, R14 ;  /* 0x00000001ad0e7819 */ /* 0x000fc4000001020e */
[C---:B------:R-:W-:Y:S01]  /*7740*/  ISETP.GT.AND P4, PT, R111.reuse, 0x23, PT ;  /* 0x000000236f00780c */ /* 0x040fe20003f84270 */
[----:B------:R1:W5:Y:S01]  /*7750*/  @P2 LDG.E.U16 R128, desc[UR22][R6.64] ;  /* 0x0000001606802981 */ /* 0x000362000c1e1500 */
[C---:B------:R-:W-:Y:S02]  /*7760*/  ISETP.GT.AND P3, PT, R111.reuse, 0x24, PT ;  /* 0x000000246f00780c */ /* 0x040fe40003f64270 */
[----:B------:R-:W-:Y:S02]  /*7770*/  ISETP.GT.AND P2, PT, R111, 0x25, PT ;  /* 0x000000256f00780c */ /* 0x000fe40003f44270 */
[----:B0-----:R-:W-:Y:S01]  /*7780*/  SHF.R.S32.HI R12, RZ, 0x1f, R169 ;  /* 0x0000001fff0c7819 */ /* 0x001fe200000114a9 */
[----:B------:R-:W-:Y:S01]  /*7790*/  IMAD.X R9, R115, 0x1, R14, P6 ;  /* 0x0000000173097824 */ /* 0x000fe200030e060e */
[C---:B------:R-:W-:Y:S02]  /*77a0*/  LEA R10, P5, R171.reuse, R114, 0x1 ;  /* 0x00000072ab0a7211 */ /* 0x040fe400078a08ff */
[----:B------:R-:W-:-:S02]  /*77b0*/  SHF.L.U64.HI R132, R171, 0x1, R132 ;  /* 0x00000001ab847819 */ /* 0x000fc40000010284 */
[CC--:B-1----:R-:W-:Y:S02]  /*77c0*/  LEA R6, P6, R169.reuse, R114.reuse, 0x1 ;  /* 0x00000072a9067211 */ /* 0x0c2fe400078c08ff */
[----:B------:R-:W-:Y:S01]  /*77d0*/  SHF.L.U64.HI R12, R169, 0x1, R12 ;  /* 0x00000001a90c7819 */ /* 0x000fe2000001020c */
[C---:B------:R-:W-:Y:S01]  /*77e0*/  IMAD.X R11, R115.reuse, 0x1, R132, P5 ;  /* 0x00000001730b7824 */ /* 0x040fe200028e0684 */
[----:B------:R-:W-:Y:S02]  /*77f0*/  PRMT R229, RZ, 0x7610, R229 ;  /* 0x00007610ffe57816 */ /* 0x000fe400000000e5 */
[----:B------:R-:W-:Y:S01]  /*7800*/  PRMT R227, RZ, 0x7610, R227 ;  /* 0x00007610ffe37816 */ /* 0x000fe200000000e3 */
[----:B------:R-:W-:Y:S01]  /*7810*/  IMAD.X R7, R115, 0x1, R12, P6 ;  /* 0x0000000173077824 */ /* 0x000fe200030e060c */
[----:B------:R-:W-:Y:S02]  /*7820*/  PRMT R132, RZ, 0x7610, R132 ;  /* 0x00007610ff847816 */ /* 0x000fe40000000084 */
[----:B------:R-:W-:Y:S01]  /*7830*/  SHF.R.S32.HI R14, RZ, 0x1f, R167 ;  /* 0x0000001fff0e7819 */ /* 0x000fe200000114a7 */
[----:B------:R-:W5:Y:S01]  /*7840*/  @P4 LDG.E.U16 R229, desc[UR22][R8.64] ;  /* 0x0000001608e54981 */ /* 0x000f62000c1e1500 */
[----:B------:R-:W-:-:S02]  /*7850*/  LEA R12, P6, R167, R114, 0x1 ;  /* 0x00000072a70c7211 */ /* 0x000fc400078c08ff */
[----:B------:R-:W-:Y:S01]  /*7860*/  SHF.R.S32.HI R134, RZ, 0x1f, R165 ;  /* 0x0000001fff867819 */ /* 0x000fe200000114a5 */
[----:B------:R0:W5:Y:S01]  /*7870*/  @P3 LDG.E.U16 R227, desc[UR22][R10.64] ;  /* 0x000000160ae33981 */ /* 0x000162000c1e1500 */
[----:B------:R-:W-:Y:S02]  /*7880*/  SHF.L.U64.HI R14, R167, 0x1, R14 ;  /* 0x00000001a70e7819 */ /* 0x000fe4000001020e */
[C---:B------:R-:W-:Y:S01]  /*7890*/  ISETP.GT.AND P4, PT, R111.reuse, 0x26, PT ;  /* 0x000000266f00780c */ /* 0x040fe20003f84270 */
[----:B------:R1:W5:Y:S01]  /*78a0*/  @P2 LDG.E.U16 R132, desc[UR22][R6.64] ;  /* 0x0000001606842981 */ /* 0x000362000c1e1500 */
[C---:B------:R-:W-:Y:S02]  /*78b0*/  ISETP.GT.AND P3, PT, R111.reuse, 0x27, PT ;  /* 0x000000276f00780c */ /* 0x040fe40003f64270 */
[----:B------:R-:W-:Y:S02]  /*78c0*/  ISETP.GT.AND P2, PT, R111, 0x28, PT ;  /* 0x000000286f00780c */ /* 0x000fe40003f44270 */
[----:B0-----:R-:W-:Y:S01]  /*78d0*/  SHF.R.S32.HI R10, RZ, 0x1f, R163 ;  /* 0x0000001fff0a7819 */ /* 0x001fe200000114a3 */
[----:B------:R-:W-:Y:S01]  /*78e0*/  IMAD.X R13, R115, 0x1, R14, P6 ;  /* 0x00000001730d7824 */ /* 0x000fe200030e060e */
[----:B------:R-:W-:-:S02]  /*78f0*/  LEA R8, P5, R165, R114, 0x1 ;  /* 0x00000072a5087211 */ /* 0x000fc400078a08ff */
[----:B------:R-:W-:Y:S02]  /*7900*/  SHF.L.U64.HI R134, R165, 0x1, R134 ;  /* 0x00000001a5867819 */ /* 0x000fe40000010286 */
[C---:B-1----:R-:W-:Y:S02]  /*7910*/  LEA R6, P6, R163.reuse, R114, 0x1 ;  /* 0x00000072a3067211 */ /* 0x042fe400078c08ff */
        /* <DEDUP_REMOVED lines=8> */
[CC--:B------:R-:W-:Y:S02]  /*79a0*/  LEA R10, P6, R161.reuse, R114.reuse, 0x1 ;  /* 0x00000072a10a7211 */ /* 0x0c0fe400078c08ff */
[----:B------:R-:W-:Y:S01]  /*79b0*/  SHF.R.S32.HI R138, RZ, 0x1f, R159 ;  /* 0x0000001fff8a7819 */ /* 0x000fe2000001149f */
[----:B------:R1:W5:Y:S01]  /*79c0*/  @P3 LDG.E.U16 R136, desc[UR22][R8.64] ;  /* 0x0000001608883981 */ /* 0x000362000c1e1500 */
[----:B------:R-:W-:Y:S02]  /*79d0*/  SHF.L.U64.HI R14, R161, 0x1, R14 ;  /* 0x00000001a10e7819 */ /* 0x000fe4000001020e */
[C---:B------:R-:W-:Y:S01]  /*79e0*/  ISETP.GT.AND P4, PT, R111.reuse, 0x29, PT ;  /* 0x000000296f00780c */ /* 0x040fe20003f84270 */
[----:B------:R3:W5:Y:S01]  /*79f0*/  @P2 LDG.E.U16 R134, desc[UR22][R6.64] ;  /* 0x0000001606862981 */ /* 0x000762000c1e1500 */
[----:B------:R-:W-:Y:S01]  /*7a00*/  ISETP.GT.AND P2, PT, R111, 0x2b, PT ;  /* 0x0000002b6f00780c */ /* 0x000fe20003f44270 */
[----:B------:R-:W-:Y:S01]  /*7a10*/  IMAD.X R11, R115, 0x1, R14, P6 ;  /* 0x00000001730b7824 */ /* 0x000fe200030e060e */
[----:B0-----:R-:W-:-:S02]  /*7a20*/  LEA R12, P5, R159, R114, 0x1 ;  /* 0x000000729f0c7211 */ /* 0x001fc400078a08ff */
[----:B-1----:R-:W-:Y:S02]  /*7a30*/  SHF.R.S32.HI R8, RZ, 0x1f, R157 ;  /* 0x0000001fff087819 */ /* 0x002fe4000001149d */
[----:B------:R-:W-:Y:S02]  /*7a40*/  SHF.L.U64.HI R138, R159, 0x1, R138 ;  /* 0x000000019f8a7819 */ /* 0x000fe4000001028a */
[----:B------:R-:W-:Y:S02]  /*7a50*/  ISETP.GT.AND P3, PT, R111, 0x2a, PT ;  /* 0x0000002a6f00780c */ /* 0x000fe40003f64270 */
[C---:B---3--:R-:W-:Y:S02]  /*7a60*/  LEA R6, P6, R157.reuse, R114, 0x1 ;  /* 0x000000729d067211 */ /* 0x048fe400078c08ff */
[----:B------:R-:W-:Y:S01]  /*7a70*/  SHF.L.U64.HI R8, R157, 0x1, R8 ;  /* 0x000000019d087819 */ /* 0x000fe20000010208 */
[----:B------:R-:W-:Y:S01]  /*7a80*/  IMAD.X R13, R115, 0x1, R138, P5 ;  /* 0x00000001730d7824 */ /* 0x000fe200028e068a */
[----:B------:R-:W-:-:S02]  /*7a90*/  PRMT R235, RZ, 0x7610, R235 ;  /* 0x00007610ffeb7816 */ /* 0x000fc400000000eb */
[----:B------:R-:W-:Y:S01]  /*7aa0*/  PRMT R138, RZ, 0x7610, R138 ;  /* 0x00007610ff8a7816 */ /* 0x000fe2000000008a */
[----:B------:R-:W-:Y:S01]  /*7ab0*/  IMAD.X R7, R115, 0x1, R8, P6 ;  /* 0x0000000173077824 */ /* 0x000fe200030e0608 */
[----:B------:R-:W-:Y:S02]  /*7ac0*/  SHF.R.S32.HI R14, RZ, 0x1f, R155 ;  /* 0x0000001fff0e7819 */ /* 0x000fe4000001149b */
[----:B------:R-:W-:Y:S01]  /*7ad0*/  SHF.R.S32.HI R140, RZ, 0x1f, R153 ;  /* 0x0000001fff8c7819 */ /* 0x000fe20000011499 */
[----:B------:R0:W5:Y:S01]  /*7ae0*/  @P4 LDG.E.U16 R235, desc[UR22][R10.64] ;  /* 0x000000160aeb4981 */ /* 0x000162000c1e1500 */
[----:B------:R-:W-:Y:S02]  /*7af0*/  PRMT R233, RZ, 0x7610, R233 ;  /* 0x00007610ffe97816 */ /* 0x000fe400000000e9 */
[C---:B------:R-:W-:Y:S01]  /*7b00*/  LEA R8, P6, R155.reuse, R114, 0x1 ;  /* 0x000000729b087211 */ /* 0x040fe200078c08ff */
[----:B------:R1:W5:Y:S01]  /*7b10*/  @P2 LDG.E.U16 R138, desc[UR22][R6.64] ;  /* 0x00000016068a2981 */ /* 0x000362000c1e1500 */
[----:B------:R-:W-:-:S02]  /*7b20*/  SHF.L.U64.HI R14, R155, 0x1, R14 ;  /* 0x000000019b0e7819 */ /* 0x000fc4000001020e */
[----:B------:R-:W-:Y:S01]  /*7b30*/  SHF.L.U64.HI R140, R153, 0x1, R140 ;  /* 0x00000001998c7819 */ /* 0x000fe2000001028c */
[----:B------:R3:W5:Y:S01]  /*7b40*/  @P3 LDG.E.U16 R233, desc[UR22][R12.64] ;  /* 0x000000160ce93981 */ /* 0x000762000c1e1500 */
[----:B------:R-:W-:Y:S02]  /*7b50*/  ISETP.GT.AND P4, PT, R111, 0x2c, PT ;  /* 0x0000002c6f00780c */ /* 0x000fe40003f84270 */
[-C--:B0-----:R-:W-:Y:S02]  /*7b60*/  LEA R10, P5, R153, R114.reuse, 0x1 ;  /* 0x00000072990a7211 */ /* 0x081fe400078a08ff */
[----:B------:R-:W-:Y:S02]  /*7b70*/  SHF.R.S32.HI R142, RZ, 0x1f, R151 ;  /* 0x0000001fff8e7819 */ /* 0x000fe40000011497 */
[----:B------:R-:W-:Y:S01]  /*7b80*/  ISETP.GT.AND P2, PT, R111, 0x2e, PT ;  /* 0x0000002e6f00780c */ /* 0x000fe20003f44270 */
[----:B------:R-:W-:Y:S01]  /*7b90*/  IMAD.X R9, R115, 0x1, R14, P6 ;  /* 0x0000000173097824 */ /* 0x000fe200030e060e */
[----:B-1----:R-:W-:Y:S01]  /*7ba0*/  SHF.L.U64.HI R6, R151, 0x1, R142 ;  /* 0x0000000197067819 */ /* 0x002fe2000001028e */
[----:B------:R-:W-:Y:S01]  /*7bb0*/  IMAD.X R11, R115, 0x1, R140, P5 ;  /* 0x00000001730b7824 */ /* 0x000fe200028e068c */
[----:B---3--:R-:W-:-:S02]  /*7bc0*/  LEA R12, P6, R151, R114, 0x1 ;  /* 0x00000072970c7211 */ /* 0x008fc400078c08ff */
[C---:B------:R-:W-:Y:S02]  /*7bd0*/  ISETP.GT.AND P3, PT, R111.reuse, 0x2d, PT ;  /* 0x0000002d6f00780c */ /* 0x040fe40003f64270 */
[----:B------:R-:W-:Y:S02]  /*7be0*/  ISETP.GT.AND P5, PT, R111, RZ, PT ;  /* 0x000000ff6f00720c */ /* 0x000fe40003fa4270 */
[----:B------:R-:W-:Y:S01]  /*7bf0*/  PRMT R237, RZ, 0x7610, R237 ;  /* 0x00007610ffed7816 */ /* 0x000fe200000000ed */
[----:B------:R-:W-:Y:S01]  /*7c00*/  IMAD.X R13, R115, 0x1, R6, P6 ;  /* 0x00000001730d7824 */ /* 0x000fe200030e0606 */
[----:B------:R-:W-:Y:S02]  /*7c10*/  PRMT R142, RZ, 0x7610, R142 ;  /* 0x00007610ff8e7816 */ /* 0x000fe4000000008e */
[----:B------:R-:W-:Y:S02]  /*7c20*/  SHF.R.S32.HI R14, RZ, 0x1f, R149 ;  /* 0x0000001fff0e7819 */ /* 0x000fe40000011495 */
[----:B------:R-:W-:Y:S01]  /*7c30*/  PRMT R144, RZ, 0x7610, R144 ;  /* 0x00007610ff907816 */ /* 0x000fe20000000090 */
[----:B------:R-:W5:Y:S01]  /*7c40*/  @P4 LDG.E.U16 R237, desc[UR22][R8.64] ;  /* 0x0000001608ed4981 */ /* 0x000f62000c1e1500 */
[----:B------:R-:W-:-:S02]  /*7c50*/  PRMT R140, RZ, 0x7610, R140 ;  /* 0x00007610ff8c7816 */ /* 0x000fc4000000008c */
[----:B------:R-:W-:Y:S01]  /*7c60*/  ISETP.GT.AND P4, PT, R111, 0x2f, PT ;  /* 0x0000002f6f00780c */ /* 0x000fe20003f84270 */
[----:B------:R0:W5:Y:S01]  /*7c70*/  @P2 LDG.E.U16 R142, desc[UR22][R12.64] ;  /* 0x000000160c8e2981 */ /* 0x000162000c1e1500 */
[C---:B------:R-:W-:Y:S02]  /*7c80*/  LEA R6, P6, R149.reuse, R114, 0x1 ;  /* 0x0000007295067211 */ /* 0x040fe400078c08ff */
[----:B------:R-:W-:Y:S01]  /*7c90*/  SHF.L.U64.HI R14, R149, 0x1, R14 ;  /* 0x00000001950e7819 */ /* 0x000fe2000001020e */
[----:B------:R1:W5:Y:S01]  /*7ca0*/  @P3 LDG.E.U16 R144, desc[UR22][R10.64] ;  /* 0x000000160a903981 */ /* 0x000362000c1e1500 */
[----:B------:R-:W-:-:S03]  /*7cb0*/  SHF.R.S32.HI R146, RZ, 0x1f, R147 ;  /* 0x0000001fff927819 */ /* 0x000fc60000011493 */
[----:B------:R-:W5:Y:S01]  /*7cc0*/  @P5 LDG.E.U16 R140, desc[UR22][R114.64] ;  /* 0x00000016728c5981 */ /* 0x000f62000c1e1500 */
[----:B0-----:R-:W-:Y:S01]  /*7cd0*/  SHF.R.S32.HI R12, RZ, 0x1f, R145 ;  /* 0x0000001fff0c7819 */ /* 0x001fe20000011491 */
[----:B------:R-:W-:Y:S01]  /*7ce0*/  IMAD.X R7, R115, 0x1, R14, P6 ;  /* 0x0000000173077824 */ /* 0x000fe200030e060e */
[----:B------:R-:W-:Y:S02]  /*7cf0*/  ISETP.GT.AND P3, PT, R111, 0x30, PT ;  /* 0x000000306f00780c */ /* 0x000fe40003f64270 */
[CC--:B-1----:R-:W-:Y:S02]  /*7d00*/  LEA R10, P5, R145.reuse, R114.reuse, 0x1 ;  /* 0x00000072910a7211 */ /* 0x0c2fe400078a08ff */
[----:B------:R-:W-:Y:S02]  /*7d10*/  SHF.L.U64.HI R12, R145, 0x1, R12 ;  /* 0x00000001910c7819 */ /* 0x000fe4000001020c */
[----:B------:R-:W-:Y:S02]  /*7d20*/  PRMT R241, RZ, 0x7610, R241 ;  /* 0x00007610fff17816 */ /* 0x000fe400000000f1 */
[----:B------:R-:W-:Y:S01]  /*7d30*/  SHF.R.S32.HI R14, RZ, 0x1f, R143 ;  /* 0x0000001fff0e7819 */ /* 0x000fe2000001148f */
[----:B------:R-:W-:Y:S01]  /*7d40*/  IMAD.X R11, R115, 0x1, R12, P5 ;  /* 0x00000001730b7824 */ /* 0x000fe200028e060c */
[----:B------:R-:W-:-:S02]  /*7d50*/  LEA R8, P6, R147, R114, 0x1 ;  /* 0x0000007293087211 */ /* 0x000fc400078c08ff */
[----:B------:R-:W-:Y:S01]  /*7d60*/  SHF.L.U64.HI R146, R147, 0x1, R146 ;  /* 0x0000000193927819 */ /* 0x000fe20000010292 */
[----:B------:R0:W5:Y:S01]  /*7d70*/  @P4 LDG.E.U16 R241, desc[UR22][R6.64] ;  /* 0x0000001606f14981 */ /* 0x000162000c1e1500 */
[----:B------:R-:W-:Y:S02]  /*7d80*/  SHF.R.S32.HI R150, RZ, 0x1f, R141 ;  /* 0x0000001fff967819 */ /* 0x000fe4000001148d */
[C---:B------:R-:W-:Y:S02]  /*7d90*/  LEA R12, P5, R143.reuse, R114, 0x1 ;  /* 0x000000728f0c7211 */ /* 0x040fe400078a08ff */
[----:B------:R-:W-:Y:S01]  /*7da0*/  SHF.L.U64.HI R148, R143, 0x1, R14 ;  /* 0x000000018f947819 */ /* 0x000fe2000001020e */
[----:B------:R-:W-:Y:S01]  /*7db0*/  IMAD.X R9, R115, 0x1, R146, P6 ;  /* 0x0000000173097824 */ /* 0x000fe200030e0692 */
[----:B------:R-:W-:Y:S02]  /*7dc0*/  ISETP.GT.AND P2, PT, R111, 0x31, PT ;  /* 0x000000316f00780c */ /* 0x000fe40003f44270 */
[----:B------:R-:W-:-:S02]  /*7dd0*/  PRMT R239, RZ, 0x7610, R239 ;  /* 0x00007610ffef7816 */ /* 0x000fc400000000ef */
[CC--:B------:R-:W-:Y:S02]  /*7de0*/  LEA R14, P4, R141.reuse, R114.reuse, 0x1 ;  /* 0x000000728d0e7211 */ /* 0x0c0fe400078808ff */
[----:B------:R-:W-:Y:S01]  /*7df0*/  SHF.L.U64.HI R150, R141, 0x1, R150 ;  /* 0x000000018d967819 */ /* 0x000fe20000010296 */
[----:B------:R-:W-:Y:S01]  /*7e00*/  IMAD.X R13, R115, 0x1, R148, P5 ;  /* 0x00000001730d7824 */ /* 0x000fe200028e0694 */
[----:B0-----:R-:W-:Y:S01]  /*7e10*/  SHF.R.S32.HI R6, RZ, 0x1f, R139 ;  /* 0x0000001fff067819 */ /* 0x001fe2000001148b */
[----:B------:R0:W5:Y:S01]  /*7e20*/  @P3 LDG.E.U16 R239, desc[UR22][R8.64] ;  /* 0x0000001608ef3981 */ /* 0x000162000c1e1500 */
[----:B------:R-:W-:Y:S01]  /*7e30*/  ISETP.GT.AND P5, PT, R111, 0x34, PT ;  /* 0x000000346f00780c */ /* 0x000fe20003fa4270 */
[----:B------:R-:W-:Y:S01]  /*7e40*/  IMAD.X R15, R115, 0x1, R150, P4 ;  /* 0x00000001730f7824 */ /* 0x000fe200020e0696 */
[----:B------:R-:W-:Y:S02]  /*7e50*/  PRMT R146, RZ, 0x7610, R146 ;  /* 0x00007610ff927816 */ /* 0x000fe40000000092 */
[----:B------:R-:W-:-:S02]  /*7e60*/  LEA RZ, P4, R139, R114, 0x1 ;  /* 0x000000728bff7211 */ /* 0x000fc400078808ff */
[C---:B0-----:R-:W-:Y:S01]  /*7e70*/  SHF.L.U64.HI R8, R139.reuse, 0x1, R6 ;  /* 0x000000018b087819 */ /* 0x041fe20000010206 */
[----:B------:R-:W-:Y:S01]  /*7e80*/  IMAD R6, R139, 0x2, R114 ;  /* 0x000000028b067824 */ /* 0x000fe200078e0272 */
[----:B------:R-:W-:Y:S01]  /*7e90*/  PRMT R148, RZ, 0x7610, R148 ;  /* 0x00007610ff947816 */ /* 0x000fe20000000094 */
[----:B------:R0:W5:Y:S02]  /*7ea0*/  @P2 LDG.E.U16 R146, desc[UR22][R10.64] ;  /* 0x000000160a922981 */ /* 0x000164000c1e1500 */
[----:B------:R-:W-:Y:S01]  /*7eb0*/  IMAD.X R7, R115, 0x1, R8, P4 ;  /* 0x0000000173077824 */ /* 0x000fe200020e0608 */
[C---:B------:R-:W-:Y:S02]  /*7ec0*/  ISETP.GT.AND P3, PT, R111.reuse, 0x32, PT ;  /* 0x000000326f00780c */ /* 0x040fe40003f64270 */
[----:B------:R-:W-:Y:S02]  /*7ed0*/  ISETP.GT.AND P2, PT, R111, 0x33, PT ;  /* 0x000000336f00780c */ /* 0x000fe40003f44270 */
[----:B------:R1:W5:Y:S01]  /*7ee0*/  @P5 LDG.E.U16 R148, desc[UR22][R6.64] ;  /* 0x0000001606945981 */ /* 0x000362000c1e1500 */
[----:B0-----:R-:W-:-:S02]  /*7ef0*/  SHF.R.S32.HI R10, RZ, 0x1f, R135 ;  /* 0x0000001fff0a7819 */ /* 0x001fc40000011487 */
[----:B------:R-:W-:Y:S02]  /*7f00*/  SHF.R.S32.HI R8, RZ, 0x1f, R137 ;  /* 0x0000001fff087819 */ /* 0x000fe40000011489 */
[CC--:B------:R-:W-:Y:S02]  /*7f10*/  LEA RZ, P5, R135.reuse, R114.reuse, 0x1 ;  /* 0x0000007287ff7211 */ /* 0x0c0fe400078a08ff */
[----:B------:R-:W-:Y:S02]  /*7f20*/  SHF.L.U64.HI R10, R135, 0x1, R10 ;  /* 0x00000001870a7819 */ /* 0x000fe4000001020a */
[----:B------:R-:W-:Y:S02]  /*7f30*/  PRMT R243, RZ, 0x7610, R243 ;  /* 0x00007610fff37816 */ /* 0x000fe400000000f3 */
[----:B------:R-:W-:Y:S01]  /*7f40*/  LEA RZ, P4, R137, R114, 0x1 ;  /* 0x0000007289ff7211 */ /* 0x000fe200078808ff */
[----:B-1----:R-:W-:Y:S01]  /*7f50*/  IMAD.X R7, R115, 0x1, R10, P5 ;  /* 0x0000000173077824 */ /* 0x002fe200028e060a */
[----:B------:R-:W-:-:S02]  /*7f60*/  SHF.L.U64.HI R8, R137, 0x1, R8 ;  /* 0x0000000189087819 */ /* 0x000fc40000010208 */
[----:B------:R-:W-:Y:S01]  /*7f70*/  PRMT R150, RZ, 0x7610, R150 ;  /* 0x00007610ff967816 */ /* 0x000fe20000000096 */
[----:B------:R0:W5:Y:S01]  /*7f80*/  @P3 LDG.E.U16 R243, desc[UR22][R12.64] ;  /* 0x000000160cf33981 */ /* 0x000162000c1e1500 */
[----:B------:R-:W-:Y:S02]  /*7f90*/  SHF.R.S32.HI R10, RZ, 0x1f, R133 ;  /* 0x0000001fff0a7819 */ /* 0x000fe40000011485 */
[----:B------:R-:W-:Y:S01]  /*7fa0*/  ISETP.GT.AND P5, PT, R111, 0x37, PT ;  /* 0x000000376f00780c */ /* 0x000fe20003fa4270 */
[----:B------:R-:W-:Y:S01]  /*7fb0*/  IMAD.X R9, R115, 0x1, R8, P4 ;  /* 0x0000000173097824 */ /* 0x000fe200020e0608 */
[----:B------:R-:W-:Y:S01]  /*7fc0*/  LEA RZ, P4, R133, R114, 0x1 ;  /* 0x0000007285ff7211 */ /* 0x000fe200078808ff */
[----:B------:R1:W5:Y:S01]  /*7fd0*/  @P2 LDG.E.U16 R150, desc[UR22][R14.64] ;  /* 0x000000160e962981 */ /* 0x000362000c1e1500 */
[----:B------:R-:W-:Y:S02]  /*7fe0*/  ISETP.GT.AND P2, PT, R111, 0x36, PT ;  /* 0x000000366f00780c */ /* 0x000fe40003f44270 */
[C---:B0-----:R-:W-:Y:S01]  /*7ff0*/  SHF.L.U64.HI R12, R133.reuse, 0x1, R10 ;  /* 0x00000001850c7819 */ /* 0x041fe2000001020a */
[----:B------:R-:W-:Y:S01]  /*8000*/  IMAD R10, R133, 0x2, R114 ;  /* 0x00000002850a7824 */ /* 0x000fe200078e0272 */
[----:B------:R-:W-:-:S02]  /*8010*/  PRMT R247, RZ, 0x7610, R247 ;  /* 0x00007610fff77816 */ /* 0x000fc400000000f7 */
[----:B------:R-:W-:Y:S01]  /*8020*/  ISETP.GT.AND P3, PT, R111, 0x35, PT ;  /* 0x000000356f00780c */ /* 0x000fe20003f64270 */
[----:B------:R-:W-:Y:S01]  /*8030*/  IMAD.X R11, R115, 0x1, R12, P4 ;  /* 0x00000001730b7824 */ /* 0x000fe200020e060c */
[----:B-1----:R-:W-:Y:S01]  /*8040*/  SHF.R.S32.HI R14, RZ, 0x1f, R129 ;  /* 0x0000001fff0e7819 */ /* 0x002fe20000011481 */
[----:B------:R-:W-:Y:S01]  /*8050*/  IMAD R6, R135, 0x2, R114 ;  /* 0x0000000287067824 */ /* 0x000fe200078e0272 */
[----:B------:R-:W-:Y:S02]  /*8060*/  PRMT R152, RZ, 0x7610, R152 ;  /* 0x00007610ff987816 */ /* 0x000fe40000000098 */
[----:B------:R0:W5:Y:S01]  /*8070*/  @P5 LDG.E.U16 R247, desc[UR22][R10.64] ;  /* 0x000000160af75981 */ /* 0x000162000c1e1500 */
[----:B------:R-:W-:Y:S02]  /*8080*/  SHF.R.S32.HI R12, RZ, 0x1f, R131 ;  /* 0x0000001fff0c7819 */ /* 0x000fe40000011483 */
[----:B------:R-:W-:Y:S01]  /*8090*/  LEA RZ, P5, R129, R114, 0x1 ;  /* 0x0000007281ff7211 */ /* 0x000fe200078a08ff */
[----:B------:R-:W-:Y:S01]  /*80a0*/  IMAD R8, R137, 0x2, R114 ;  /* 0x0000000289087824 */ /* 0x000fe200078e0272 */
[----:B------:R-:W-:Y:S01]  /*80b0*/  SHF.L.U64.HI R14, R129, 0x1, R14 ;  /* 0x00000001810e7819 */ /* 0x000fe2000001020e */
[----:B------:R1:W5:Y:S01]  /*80c0*/  @P2 LDG.E.U16 R152, desc[UR22][R6.64] ;  /* 0x0000001606982981 */ /* 0x000362000c1e1500 */
[----:B------:R-:W-:-:S02]  /*80d0*/  PRMT R245, RZ, 0x7610, R245 ;  /* 0x00007610fff57816 */ /* 0x000fc400000000f5 */
[CC--:B------:R-:W-:Y:S02]  /*80e0*/  LEA RZ, P4, R131.reuse, R114.reuse, 0x1 ;  /* 0x0000007283ff7211 */ /* 0x0c0fe400078808ff */
[----:B------:R-:W-:Y:S02]  /*80f0*/  SHF.L.U64.HI R12, R131, 0x1, R12 ;  /* 0x00000001830c7819 */ /* 0x000fe4000001020c */
[----:B0-----:R-:W-:Y:S01]  /*8100*/  SHF.R.S32.HI R10, RZ, 0x1f, R127 ;  /* 0x0000001fff0a7819 */ /* 0x001fe2000001147f */
[----:B------:R0:W5:Y:S01]  /*8110*/  @P3 LDG.E.U16 R245, desc[UR22][R8.64] ;  /* 0x0000001608f53981 */ /* 0x000162000c1e1500 */
[----:B-1----:R-:W-:Y:S01]  /*8120*/  IMAD.X R7, R115, 0x1, R14, P5 ;  /* 0x0000000173077824 */ /* 0x002fe200028e060e */
[C---:B------:R-:W-:Y:S02]  /*8130*/  ISETP.GT.AND P5, PT, R111.reuse, 0x3a, PT ;  /* 0x0000003a6f00780c */ /* 0x040fe40003fa4270 */
[----:B------:R-:W-:Y:S01]  /*8140*/  ISETP.GT.AND P2, PT, R111, 0x39, PT ;  /* 0x000000396f00780c */ /* 0x000fe20003f44270 */
[----:B0-----:R-:W-:Y:S01]  /*8150*/  IMAD.X R9, R115, 0x1, R12, P4 ;  /* 0x0000000173097824 */ /* 0x001fe200020e060c */
[----:B------:R-:W-:-:S02]  /*8160*/  LEA RZ, P4, R127, R114, 0x1 ;  /* 0x000000727fff7211 */ /* 0x000fc400078808ff */
[C---:B------:R-:W-:Y:S01]  /*8170*/  SHF.L.U64.HI R12, R127.reuse, 0x1, R10 ;  /* 0x000000017f0c7819 */ /* 0x040fe2000001020a */
[----:B------:R-:W-:Y:S01]  /*8180*/  IMAD R10, R127, 0x2, R114 ;  /* 0x000000027f0a7824 */ /* 0x000fe200078e0272 */
[----:B------:R-:W-:Y:S02]  /*8190*/  PRMT R156, RZ, 0x7610, R156 ;  /* 0x00007610ff9c7816 */ /* 0x000fe4000000009c */
[----:B------:R-:W-:Y:S01]  /*81a0*/  ISETP.GT.AND P3, PT, R111, 0x38, PT ;  /* 0x000000386f00780c */ /* 0x000fe20003f64270 */
[----:B------:R-:W-:Y:S01]  /*81b0*/  IMAD.X R11, R115, 0x1, R12, P4 ;  /* 0x00000001730b7824 */ /* 0x000fe200020e060c */
[----:B------:R-:W-:Y:S01]  /*81c0*/  SHF.R.S32.HI R14, RZ, 0x1f, R123 ;  /* 0x0000001fff0e7819 */ /* 0x000fe2000001147b */
[----:B------:R-:W-:Y:S01]  /*81d0*/  IMAD R6, R129, 0x2, R114 ;  /* 0x0000000281067824 */ /* 0x000fe200078e0272 */
[----:B------:R-:W-:Y:S02]  /*81e0*/  PRMT R249, RZ, 0x7610, R249 ;  /* 0x00007610fff97816 */ /* 0x000fe400000000f9 */
[----:B------:R0:W5:Y:S01]  /*81f0*/  @P5 LDG.E.U16 R156, desc[UR22][R10.64] ;  /* 0x000000160a9c5981 */ /* 0x000162000c1e1500 */
[----:B------:R-:W-:-:S02]  /*8200*/  SHF.R.S32.HI R12, RZ, 0x1f, R125 ;  /* 0x0000001fff0c7819 */ /* 0x000fc4000001147d */
[-C--:B------:R-:W-:Y:S01]  /*8210*/  LEA RZ, P5, R123, R114.reuse, 0x1 ;  /* 0x000000727bff7211 */ /* 0x080fe200078a08ff */
[----:B------:R-:W-:Y:S01]  /*8220*/  IMAD R8, R131, 0x2, R114 ;  /* 0x0000000283087824 */ /* 0x000fe200078e0272 */
[----:B------:R-:W-:Y:S01]  /*8230*/  SHF.L.U64.HI R14, R123, 0x1, R14 ;  /* 0x000000017b0e7819 */ /* 0x000fe2000001020e */
[----:B------:R1:W5:Y:S01]  /*8240*/  @P2 LDG.E.U16 R249, desc[UR22][R6.64] ;  /* 0x0000001606f92981 */ /* 0x000362000c1e1500 */
[----:B------:R-:W-:Y:S02]  /*8250*/  PRMT R154, RZ, 0x7610, R154 ;  /* 0x00007610ff9a7816 */ /* 0x000fe4000000009a */
[C---:B------:R-:W-:Y:S02]  /*8260*/  LEA RZ, P4, R125.reuse, R114, 0x1 ;  /* 0x000000727dff7211 */ /* 0x040fe400078808ff */
[----:B------:R-:W-:Y:S02]  /*8270*/  SHF.L.U64.HI R12, R125, 0x1, R12 ;  /* 0x000000017d0c7819 */ /* 0x000fe4000001020c */
[----:B0-----:R-:W-:Y:S01]  /*8280*/  SHF.R.S32.HI R10, RZ, 0x1f, R121 ;  /* 0x0000001fff0a7819 */ /* 0x001fe20000011479 */
[----:B------:R0:W5:Y:S01]  /*8290*/  @P3 LDG.E.U16 R154, desc[UR22][R8.64] ;  /* 0x00000016089a3981 */ /* 0x000162000c1e1500 */
[----:B-1----:R-:W-:Y:S01]  /*82a0*/  IMAD.X R7, R115, 0x1, R14, P5 ;  /* 0x0000000173077824 */ /* 0x002fe200028e060e */
[----:B------:R-:W-:-:S02]  /*82b0*/  ISETP.GT.AND P5, PT, R111, 0x3d, PT ;  /* 0x0000003d6f00780c */ /* 0x000fc40003fa4270 */
[----:B------:R-:W-:Y:S01]  /*82c0*/  ISETP.GT.AND P3, PT, R111, 0x3b, PT ;  /* 0x0000003b6f00780c */ /* 0x000fe20003f64270 */
[----:B0-----:R-:W-:Y:S01]  /*82d0*/  IMAD.X R9, R115, 0x1, R12, P4 ;  /* 0x0000000173097824 */ /* 0x001fe200020e060c */
[C---:B------:R-:W-:Y:S02]  /*82e0*/  LEA RZ, P4, R121.reuse, R114, 0x1 ;  /* 0x0000007279ff7211 */ /* 0x040fe400078808ff */
[----:B------:R-:W-:Y:S02]  /*82f0*/  SHF.L.U64.HI R12, R121, 0x1, R10 ;  /* 0x00000001790c7819 */ /* 0x000fe4000001020a */
[----:B------:R-:W-:Y:S01]  /*8300*/  ISETP.GT.AND P2, PT, R111, 0x3c, PT ;  /* 0x0000003c6f00780c */ /* 0x000fe20003f44270 */
[----:B------:R-:W-:Y:S01]  /*8310*/  IMAD R10, R121, 0x2, R114 ;  /* 0x00000002790a7824 */ /* 0x000fe200078e0272 */
[----:B------:R-:W-:Y:S01]  /*8320*/  PRMT R162, RZ, 0x7610, R162 ;  /* 0x00007610ffa27816 */ /* 0x000fe200000000a2 */
[----:B------:R-:W-:Y:S01]  /*8330*/  IMAD.X R11, R115, 0x1, R12, P4 ;  /* 0x00000001730b7824 */ /* 0x000fe200020e060c */
[----:B------:R-:W-:Y:S01]  /*8340*/  SHF.R.S32.HI R12, RZ, 0x1f, R119 ;  /* 0x0000001fff0c7819 */ /* 0x000fe20000011477 */
[----:B------:R-:W-:Y:S01]  /*8350*/  IMAD R8, R125, 0x2, R114 ;  /* 0x000000027d087824 */ /* 0x000fe200078e0272 */
[----:B------:R-:W-:Y:S01]  /*8360*/  PRMT R158, RZ, 0x7610, R158 ;  /* 0x00007610ff9e7816 */ /* 0x000fe2000000009e */
[----:B------:R-:W-:Y:S01]  /*8370*/  IMAD R6, R123, 0x2, R114 ;  /* 0x000000027b067824 */ /* 0x000fe200078e0272 */
[----:B------:R-:W-:Y:S01]  /*8380*/  PRMT R160, RZ, 0x7610, R160 ;  /* 0x00007610ffa07816 */ /* 0x000fe200000000a0 */
[----:B------:R-:W5:Y:S01]  /*8390*/  @P5 LDG.E.U16 R162, desc[UR22][R10.64] ;  /* 0x000000160aa25981 */ /* 0x000f62000c1e1500 */
[----:B------:R-:W-:-:S02]  /*83a0*/  SHF.R.S32.HI R14, RZ, 0x1f, R117 ;  /* 0x0000001fff0e7819 */ /* 0x000fc40000011475 */
[CC--:B------:R-:W-:Y:S01]  /*83b0*/  LEA RZ, P5, R119.reuse, R114.reuse, 0x1 ;  /* 0x0000007277ff7211 */ /* 0x0c0fe200078a08ff */
[----:B------:R0:W5:Y:S01]  /*83c0*/  @P3 LDG.E.U16 R158, desc[UR22][R8.64] ;  /* 0x00000016089e3981 */ /* 0x000162000c1e1500 */
[----:B------:R-:W-:Y:S02]  /*83d0*/  SHF.L.U64.HI R12, R119, 0x1, R12 ;  /* 0x00000001770c7819 */ /* 0x000fe4000001020c */
[CC--:B------:R-:W-:Y:S01]  /*83e0*/  LEA RZ, P4, R117.reuse, R114.reuse, 0x1 ;  /* 0x0000007275ff7211 */ /* 0x0c0fe200078808ff */
[----:B------:R1:W5:Y:S01]  /*83f0*/  @P2 LDG.E.U16 R160, desc[UR22][R6.64] ;  /* 0x0000001606a02981 */ /* 0x000362000c1e1500 */
[----:B------:R-:W-:Y:S02]  /*8400*/  SHF.L.U64.HI R14, R117, 0x1, R14 ;  /* 0x00000001750e7819 */ /* 0x000fe4000001020e */
[C---:B------:R-:W-:Y:S02]  /*8410*/  ISETP.GT.AND P3, PT, R111.reuse, 0x3e, PT ;  /* 0x0000003e6f00780c */ /* 0x040fe40003f64270 */
[----:B------:R-:W-:Y:S01]  /*8420*/  ISETP.GT.AND P2, PT, R111, 0x3f, PT ;  /* 0x0000003f6f00780c */ /* 0x000fe20003f44270 */
[----:B0-----:R-:W-:Y:S01]  /*8430*/  IMAD.X R9, R115, 0x1, R12, P5 ;  /* 0x0000000173097824 */ /* 0x001fe200028e060c */
[----:B------:R-:W-:Y:S01]  /*8440*/  ISETP.GT.AND P5, PT, R111, 0x1, PT ;  /* 0x000000016f00780c */ /* 0x000fe20003fa4270 */
[----:B------:R-:W-:Y:S01]  /*8450*/  USHF.L.U32 UR4, UR4, 0x1f, URZ ;  /* 0x0000001f04047899 */ /* 0x000fe200080006ff */
[----:B-1----:R-:W-:Y:S01]  /*8460*/  IMAD.X R7, R115, 0x1, R14, P4 ;  /* 0x0000000173077824 */ /* 0x002fe200020e060e */
[----:B------:R-:W-:Y:S01]  /*8470*/  IADD3 R10, P4, PT, R100, R114, RZ ;  /* 0x00000072640a7210 */ /* 0x000fe20007f9e0ff */
[--C-:B------:R-:W-:Y:S01]  /*8480*/  IMAD R8, R119, 0x2, R114.reuse ;  /* 0x0000000277087824 */ /* 0x100fe200078e0272 */
[----:B------:R-:W-:Y:S01]  /*8490*/  PRMT R251, RZ, 0x7610, R251 ;  /* 0x00007610fffb7816 */ /* 0x000fe200000000fb */
[----:B------:R-:W-:Y:S01]  /*84a0*/  IMAD R6, R117, 0x2, R114 ;  /* 0x0000000275067824 */ /* 0x000fe200078e0272 */
[----:B------:R-:W-:Y:S01]  /*84b0*/  PRMT R164, RZ, 0x7610, R164 ;  /* 0x00007610ffa47816 */ /* 0x000fe200000000a4 */
[----:B------:R-:W-:Y:S01]  /*84c0*/  IMAD.X R11, R115, 0x1, R116, P4 ;  /* 0x00000001730b7824 */ /* 0x000fe200020e0674 */
[----:B------:R-:W-:Y:S01]  /*84d0*/  PRMT R166, RZ, 0x7610, R166 ;  /* 0x00007610ffa67816 */ /* 0x000fe200000000a6 */
[----:B------:R-:W-:-:S03]  /*84e0*/  IMAD.U32 R12, RZ, RZ, UR4 ;  /* 0x00000004ff0c7e24 */ /* 0x000fc6000f8e00ff */
[----:B------:R-:W5:Y:S04]  /*84f0*/  @P3 LDG.E.U16 R164, desc[UR22][R8.64] ;  /* 0x0000001608a43981 */ /* 0x000f68000c1e1500 */
[----:B------:R4:W5:Y:S04]  /*8500*/  @P2 LDG.E.U16 R166, desc[UR22][R6.64] ;  /* 0x0000001606a62981 */ /* 0x000968000c1e1500 */
[----:B------:R0:W5:Y:S01]  /*8510*/  @P5 LDG.E.U16 R251, desc[UR22][R10.64] ;  /* 0x000000160afb5981 */ /* 0x000162000c1e1500 */
[----:B------:R-:W1:Y:S01]  /*8520*/  SYNCS.PHASECHK.TRANS64.TRYWAIT P2, [UR6], R12 ;  /* 0x0000000cff0075a7 */ /* 0x000e620008041106 */
[----:B--2---:R-:W-:-:S02]  /*8530*/  PRMT R5, R5, 0x5410, R124 ;  /* 0x0000541005057816 */ /* 0x004fc4000000007c */
[----:B----4-:R-:W-:Y:S01]  /*8540*/  PRMT R6, R122, 0x5410, R219 ;  /* 0x000054107a067816 */ /* 0x010fe200000000db */
[----:B01----:R-:W-:Y:S06]  /*8550*/  @!P2 BRA `(.L_x_9) ;  /* 0x0000002c0048a947 */ /* 0x003fec0003800000 */
.L_x_17:
[----:B-----5:R-:W-:Y:S01]  /*8560*/  PRMT R14, R18, 0x5410, R21 ;  /* 0x00005410120e7816 */ /* 0x020fe20000000015 */
[C---:B------:R-:W-:Y:S01]  /*8570*/  IMAD.WIDE R36, R215.reuse, 0x2, R36 ;  /* 0x00000002d7247825 */ /* 0x040fe200078e0224 */
[----:B------:R-:W-:Y:S02]  /*8580*/  PRMT R16, R16, 0x5410, R17 ;  /* 0x0000541010107816 */ /* 0x000fe40000000011 */
[----:B------:R-:W-:Y:S01]  /*8590*/  PRMT R7, R34, 0x5410, R35 ;  /* 0x0000541022077816 */ /* 0x000fe20000000023 */
[C---:B------:R-:W-:Y:S01]  /*85a0*/  IMAD.WIDE R90, R215.reuse, 0x2, R90 ;  /* 0x00000002d75a7825 */ /* 0x040fe200078e025a */
[----:B------:R-:W-:Y:S02]  /*85b0*/  PRMT R9, R30, 0x5410, R31 ;  /* 0x000054101e097816 */ /* 0x000fe4000000001f */
[----:B------:R-:W-:Y:S01]  /*85c0*/  PRMT R10, R32, 0x5410, R33 ;  /* 0x00005410200a7816 */ /* 0x000fe20000000021 */
[----:B------:R-:W-:Y:S01]  /*85d0*/  IMAD.WIDE R84, R215, 0x2, R84 ;  /* 0x00000002d7547825 */ /* 0x000fe200078e0254 */
[----:B------:R-:W-:-:S02]  /*85e0*/  PRMT R11, R29, 0x5410, R28 ;  /* 0x000054101d0b7816 */ /* 0x000fc4000000001c */
[----:B------:R-:W-:Y:S01]  /*85f0*/  PRMT R12, R25, 0x5410, R24 ;  /* 0x00005410190c7816 */ /* 0x000fe20000000018 */
[C---:B------:R-:W-:Y:S01]  /*8600*/  IMAD.WIDE R76, R215.reuse, 0x2, R76 ;  /* 0x00000002d74c7825 */ /* 0x040fe200078e024c */
[----:B------:R-:W-:Y:S02]  /*8610*/  PRMT R13, R20, 0x5410, R23 ;  /* 0x00005410140d7816 */ /* 0x000fe40000000017 */
[----:B------:R-:W-:Y:S01]  /*8620*/  PRMT R15, R4, 0x5410, R19 ;  /* 0x00005410040f7816 */ /* 0x000fe20000000013 */
[----:B------:R-:W-:Y:S01]  /*8630*/  IMAD.WIDE R68, R215, 0x2, R68 ;  /* 0x00000002d7447825 */ /* 0x000fe200078e0244 */
[----:B------:R-:W-:Y:S02]  /*8640*/  PRMT R17, R27, 0x5410, R26 ;  /* 0x000054101b117816 */ /* 0x000fe4000000001a */
[----:B------:R-:W-:Y:S01]  /*8650*/  PRMT R18, R22, 0x5410, R223 ;  /* 0x0000541016127816 */ /* 0x000fe200000000df */
[----:B------:R-:W-:Y:S01]  /*8660*/  IMAD.WIDE R60, R215, 0x2, R60 ;  /* 0x00000002d73c7825 */ /* 0x000fe200078e023c */
[----:B------:R-:W-:-:S02]  /*8670*/  PRMT R8, R120, 0x5410, R217 ;  /* 0x0000541078087816 */ /* 0x000fc400000000d9 */
[----:B------:R-:W-:Y:S01]  /*8680*/  PRMT R19, R126, 0x5410, R221 ;  /* 0x000054107e137816 */ /* 0x000fe200000000dd */
[----:B------:R-:W-:Y:S01]  /*8690*/  IMAD.WIDE R52, R215, 0x2, R52 ;  /* 0x00000002d7347825 */ /* 0x000fe200078e0234 */
        /* <DEDUP_REMOVED lines=25> */
[----:B------:R-:W-:Y:S01]  /*8830*/  LOP3.LUT R120, R3, 0x3f, RZ, 0xc0, !PT ;  /* 0x0000003f03787812 */ /* 0x000fe200078ec0ff */
[C---:B------:R-:W-:Y:S01]  /*8840*/  IMAD.WIDE R38, R215.reuse, 0x2, R38 ;  /* 0x00000002d7267825 */ /* 0x040fe200078e0226 */
[----:B------:R0:W-:Y:S01]  /*8850*/  STTM.x32 tmem[UR10+0x40], R4 ;  /* 0x00004004000079ed */ /* 0x0001e200082c000a */
[----:B------:R-:W1:Y:S01]  /*8860*/  FENCE.VIEW.ASYNC.T ;  /* 0x00000000000073c6 */ /* 0x000e620000000200 */
[----:B------:R-:W-:Y:S01]  /*8870*/  ISETP.GE.AND P2, PT, R120, R111, PT ;  /* 0x0000006f7800720c */ /* 0x000fe20003f46270 */
[----:B------:R-:W-:-:S04]  /*8880*/  IMAD.WIDE R96, R215, 0x2, R96 ;  /* 0x00000002d7607825 */ /* 0x000fc800078e0260 */
        /* <DEDUP_REMOVED lines=14> */
[----:B------:R-:W-:Y:S01]  /*8970*/  IMAD.WIDE R42, R215, 0x2, R42 ;  /* 0x00000002d72a7825 */ /* 0x000fe200078e022a */
[----:B0-----:R-:W-:Y:S01]  /*8980*/  PRMT R4, RZ, 0x7610, R4 ;  /* 0x00007610ff047816 */ /* 0x001fe20000000004 */
[----:B-1----:R-:W-:Y:S01]  /*8990*/  BAR.SYNC.DEFER_BLOCKING 0x0 ;  /* 0x0000000000007b1d */ /* 0x002fe20000010000 */
[----:B------:R-:W-:Y:S02]  /*89a0*/  PRMT R8, RZ, 0x7610, R8 ;  /* 0x00007610ff087816 */ /* 0x000fe40000000008 */
[----:B------:R-:W-:Y:S02]  /*89b0*/  PRMT R12, RZ, 0x7610, R12 ;  /* 0x00007610ff0c7816 */ /* 0x000fe4000000000c */
[----:B------:R-:W-:Y:S02]  /*89c0*/  PRMT R16, RZ, 0x7610, R16 ;  /* 0x00007610ff107816 */ /* 0x000fe40000000010 */
[----:B------:R-:W-:Y:S02]  /*89d0*/  PRMT R20, RZ, 0x7610, R20 ;  /* 0x00007610ff147816 */ /* 0x000fe40000000014 */
[----:B------:R-:W-:-:S02]  /*89e0*/  PRMT R24, RZ, 0x7610, R24 ;  /* 0x00007610ff187816 */ /* 0x000fc40000000018 */
[----:B------:R-:W-:Y:S02]  /*89f0*/  PRMT R28, RZ, 0x7610, R28 ;  /* 0x00007610ff1c7816 */ /* 0x000fe4000000001c */
[----:B------:R-:W-:Y:S02]  /*8a00*/  PRMT R32, RZ, 0x7610, R32 ;  /* 0x00007610ff207816 */ /* 0x000fe40000000020 */
[----:B------:R-:W-:Y:S02]  /*8a10*/  PRMT R5, RZ, 0x7610, R5 ;  /* 0x00007610ff057816 */ /* 0x000fe40000000005 */
[----:B------:R-:W-:Y:S02]  /*8a20*/  PRMT R9, RZ, 0x7610, R9 ;  /* 0x00007610ff097816 */ /* 0x000fe40000000009 */
[----:B------:R-:W-:Y:S02]  /*8a30*/  PRMT R13, RZ, 0x7610, R13 ;  /* 0x00007610ff0d7816 */ /* 0x000fe4000000000d */
[----:B------:R-:W-:-:S02]  /*8a40*/  PRMT R17, RZ, 0x7610, R17 ;  /* 0x00007610ff117816 */ /* 0x000fc40000000011 */
[----:B------:R-:W-:Y:S01]  /*8a50*/  PRMT R21, RZ, 0x7610, R21 ;  /* 0x00007610ff157816 */ /* 0x000fe20000000015 */
[----:B------:R-:W2:Y:S01]  /*8a60*/  @!P2 LDG.E.U16 R4, desc[UR22][R36.64] ;  /* 0x000000162404a981 */ /* 0x000ea2000c1e1500 */
[----:B------:R-:W-:Y:S02]  /*8a70*/  PRMT R25, RZ, 0x7610, R25 ;  /* 0x00007610ff197816 */ /* 0x000fe40000000019 */
[----:B------:R-:W-:Y:S01]  /*8a80*/  PRMT R29, RZ, 0x7610, R29 ;  /* 0x00007610ff1d7816 */ /* 0x000fe2000000001d */
[----:B------:R-:W3:Y:S01]  /*8a90*/  @!P2 LDG.E.U16 R8, desc[UR22][R44.64] ;  /* 0x000000162c08a981 */ /* 0x000ee2000c1e1500 */
[----:B------:R-:W-:Y:S02]  /*8aa0*/  PRMT R33, RZ, 0x7610, R33 ;  /* 0x00007610ff217816 */ /* 0x000fe40000000021 */
[----:B------:R-:W-:Y:S01]  /*8ab0*/  PRMT R6, RZ, 0x7610, R6 ;  /* 0x00007610ff067816 */ /* 0x000fe20000000006 */
[----:B------:R-:W4:Y:S01]  /*8ac0*/  @!P2 LDG.E.U16 R12, desc[UR22][R52.64] ;  /* 0x00000016340ca981 */ /* 0x000f22000c1e1500 */
[----:B------:R-:W-:-:S02]  /*8ad0*/  PRMT R10, RZ, 0x7610, R10 ;  /* 0x00007610ff0a7816 */ /* 0x000fc4000000000a */
[----:B------:R-:W-:Y:S01]  /*8ae0*/  PRMT R14, RZ, 0x7610, R14 ;  /* 0x00007610ff0e7816 */ /* 0x000fe2000000000e */
[----:B------:R-:W4:Y:S01]  /*8af0*/  @!P2 LDG.E.U16 R16, desc[UR22][R60.64] ;  /* 0x000000163c10a981 */ /* 0x000f22000c1e1500 */
[----:B------:R-:W-:Y:S02]  /*8b00*/  PRMT R18, RZ, 0x7610, R18 ;  /* 0x00007610ff127816 */ /* 0x000fe40000000012 */
[----:B------:R-:W-:Y:S01]  /*8b10*/  PRMT R22, RZ, 0x7610, R22 ;  /* 0x00007610ff167816 */ /* 0x000fe20000000016 */
[----:B------:R-:W4:Y:S01]  /*8b20*/  @!P2 LDG.E.U16 R20, desc[UR22][R68.64] ;  /* 0x000000164414a981 */ /* 0x000f22000c1e1500 */
        /* <DEDUP_REMOVED lines=15> */
[----:B------:R-:W-:-:S03]  /*8c20*/  PRMT R35, RZ, 0x7610, R35 ;  /* 0x00007610ff237816 */ /* 0x000fc60000000023 */
[----:B------:R-:W4:Y:S04]  /*8c30*/  @!P2 LDG.E.U16 R13, desc[UR22][R54.64] ;  /* 0x00000016360da981 */ /* 0x000f28000c1e1500 */
        /* <DEDUP_REMOVED lines=20> */
[----:B------:R-:W4:Y:S01]  /*8d80*/  @!P2 LDG.E.U16 R35, desc[UR22][R98.64] ;  /* 0x000000166223a981 */ /* 0x000f22000c1e1500 */
[----:B------:R-:W-:Y:S01]  /*8d90*/  SHF.R.S32.HI R122, RZ, 0x6, R3 ;  /* 0x00000006ff7a7819 */ /* 0x000fe20000011403 */
[----:B------:R-:W-:-:S03]  /*8da0*/  IMAD.SHL.U32 R217, R120, 0x2, RZ ;  /* 0x0000000278d97824 */ /* 0x000fc600078e00ff */
[----:B------:R-:W-:-:S04]  /*8db0*/  SGXT R122, R122, 0x1 ;  /* 0x000000017a7a781a */ /* 0x000fc80000000200 */
[----:B------:R-:W-:Y:S01]  /*8dc0*/  LOP3.LUT R217, R217, 0x90, R122, 0x78, !PT ;  /* 0x00000090d9d97812 */ /* 0x000fe200078e787a */
[----:B------:R-:W-:Y:S03]  /*8dd0*/  BAR.SYNC.DEFER_BLOCKING 0x0 ;  /* 0x0000000000007b1d */ /* 0x000fe60000010000 */
[C---:B------:R-:W-:Y:S02]  /*8de0*/  LOP3.LUT R120, R217.reuse, 0x20, RZ, 0x3c, !PT ;  /* 0x00000020d9787812 */ /* 0x040fe400078e3cff */
[----:B------:R-:W-:Y:S01]  /*8df0*/  LOP3.LUT R219, R217, 0x40, RZ, 0x3c, !PT ;  /* 0x00000040d9db7812 */ /* 0x000fe200078e3cff */
[----:B------:R-:W-:-:S04]  /*8e00*/  ULEA UR6, UR20, UR9, 0x3 ;  /* 0x0000000914067291 */ /* 0x000fc8000f8e18ff */
[----:B------:R-:W-:Y:S01]  /*8e10*/  UIADD3 UR6, UPT, UPT, UR6, 0x4000, URZ ;  /* 0x0000400006067890 */ /* 0x000fe2000fffe0ff */
[----:B--2---:R0:W-:Y:S04]  /*8e20*/  STS.U16 [R217+UR9+0x2000], R4 ;  /* 0x00200004d9007988 */ /* 0x0041e80008000409 */
[----:B---3--:R1:W-:Y:S04]  /*8e30*/  STS.U16 [R217+UR9+0x2400], R8 ;  /* 0x00240008d9007988 */ /* 0x0083e80008000409 */
[----:B----4-:R1:W-:Y:S01]  /*8e40*/  STS.U16 [R217+UR9+0x2800], R12 ;  /* 0x0028000cd9007988 */ /* 0x0103e20008000409 */
[----:B0-----:R-:W-:-:S03]  /*8e50*/  LOP3.LUT R4, R217, 0x60, RZ, 0x3c, !PT ;  /* 0x00000060d9047812 */ /* 0x001fc600078e3cff */
        /* <DEDUP_REMOVED lines=30> */
[----:B0-----:R-:W0:Y:S02]  /*9040*/  FENCE.VIEW.ASYNC.S ;  /* 0x00000000000073c6 */ /* 0x001e240000000000 */
[----:B0-----:R-:W-:Y:S06]  /*9050*/  BAR.SYNC.DEFER_BLOCKING 0x0 ;  /* 0x0000000000007b1d */ /* 0x001fec0000010000 */
[----:B------:R-:W-:Y:S05]  /*9060*/  @P0 BRA `(.L_x_10) ;  /* 0x0000000000540947 */ /* 0x000fea0003800000 */
[----:B------:R-:W-:Y:S02]  /*9070*/  UIADD3 UR21, UPT, UPT, UR8, 0x48, URZ ;  /* 0x0000004808157890 */ /* 0x000fe4000fffe0ff */
[----:B------:R-:W-:Y:S02]  /*9080*/  UIADD3 UR30, UPT, UPT, UR8, 0x50, URZ ;  /* 0x00000050081e7890 */ /* 0x000fe4000fffe0ff */
[----:B------:R-:W-:Y:S01]  /*9090*/  UIADD3 UR31, UPT, UPT, UR8, 0x58, URZ ;  /* 0x00000058081f7890 */ /* 0x000fe2000fffe0ff */
[----:B------:R-:W-:Y:S01]  /*90a0*/  UMOV UR16, 0x0 ;  /* 0x0000000000107882 */ /* 0x000fe20000000000 */
[----:B------:R-:W-:Y:S01]  /*90b0*/  UMOV UR17, 0x8100490 ;  /* 0x0810049000117882 */ /* 0x000fe20000000000 */
[----:B------:R-:W-:Y:S01]  /*90c0*/  UMOV UR12, UR18 ;  /* 0x00000012000c7c82 */ /* 0x000fe20008000000 */
[----:B------:R-:W-:Y:S01]  /*90d0*/  UMOV UR13, 0x40004040 ;  /* 0x40004040000d7882 */ /* 0x000fe20000000000 */
[----:B------:R-:W-:Y:S01]  /*90e0*/  UMOV UR28, 0x0 ;  /* 0x00000000001c7882 */ /* 0x000fe20000000000 */
[----:B------:R-:W-:Y:S01]  /*90f0*/  UMOV UR29, 0x8100490 ;  /* 0x08100490001d7882 */ /* 0x000fe20000000000 */
[----:B------:R-:W-:Y:S01]  /*9100*/  UMOV UR32, 0x0 ;  /* 0x0000000000207882 */ /* 0x000fe20000000000 */
[----:B------:R-:W-:Y:S01]  /*9110*/  UMOV UR33, 0x8100490 ;  /* 0x0810049000217882 */ /* 0x000fe20000000000 */
[----:B------:R-:W-:Y:S01]  /*9120*/  UMOV UR7, URZ ;  /* 0x000000ff00077c82 */ /* 0x000fe20008000000 */
[----:B------:R0:W-:Y:S01]  /*9130*/  UTCHMMA tmem[UR11], gdesc[UR12], tmem[UR8], tmem[UR16], idesc[UR17], UPT ;  /* 0x00ff100c0b0079ea */ /* 0x0001e2000b800008 */
        /* <DEDUP_REMOVED lines=8> */
.L_x_10:
[----:B------:R-:W-:Y:S01]  /*91c0*/  UIADD3 UR20, UPT, UPT, UR20, 0x1, URZ ;  /* 0x0000000114147890 */ /* 0x000fe2000fffe0ff */
[----:B------:R-:W-:Y:S01]  /*91d0*/  IMAD.WIDE R114, R118, 0x2, R114 ;  /* 0x0000000276727825 */ /* 0x000fe200078e0272 */
[----:B------:R-:W-:Y:S02]  /*91e0*/  UIADD3 UR19, UPT, UPT, UR19, -0x1, URZ ;  /* 0xffffffff13137890 */ /* 0x000fe4000fffe0ff */
[----:B------:R-:W-:Y:S01]  /*91f0*/  UISETP.GT.AND UP1, UPT, UR20, 0x1, UPT ;  /* 0x000000011400788c */ /* 0x000fe2000bf24270 */
[----:B------:R-:W-:-:S03]  /*9200*/  VIADD R111, R111, 0xffffffc0 ;  /* 0xffffffc06f6f7836 */ /* 0x000fc60000000000 */
[----:B0-----:R-:W-:Y:S02]  /*9210*/  USEL UR4, URZ, 0x1, !UP1 ;  /* 0x00000001ff047887 */ /* 0x001fe4000c800000 */
[----:B------:R-:W-:Y:S02]  /*9220*/  USEL UR20, UR20, URZ, !UP1 ;  /* 0x000000ff14147287 */ /* 0x000fe4000c800000 */
[----:B------:R-:W-:Y:S02]  /*9230*/  UISETP.NE.U32.AND UP1, UPT, UR19, URZ, UPT ;  /* 0x000000ff1300728c */ /* 0x000fe4000bf25070 */
[----:B------:R-:W-:-:S03]  /*9240*/  ULOP3.LUT UR7, UR5, UR4, URZ, 0x3c, !UPT ;  /* 0x0000000405077292 */ /* 0x000fc6000f8e3cff */
[----:B------:R-:W-:-:S04]  /*9250*/  UMOV UR4, UR5 ;  /* 0x0000000500047c82 */ /* 0x000fc80008000000 */
[----:B------:R-:W-:Y:S01]  /*9260*/  UMOV UR5, UR7 ;  /* 0x0000000700057c82 */ /* 0x000fe20008000000 */
[----:B------:R-:W-:Y:S05]  /*9270*/  BRA.U UP1, `(.L_x_11) ;  /* 0xffffffd501887547 */ /* 0x000fea000b83ffff */
.L_x_8:
[----:B------:R-:W0:Y:S01]  /*9280*/  LDCU UR5, c[0x0][0x3a0] ;  /* 0x00007400ff0577ac */ /* 0x000e220008000800 */
[----:B------:R-:W2:Y:S01]  /*9290*/  LDCU UR7, c[0x0][0x3b4] ;  /* 0x00007680ff0777ac */ /* 0x000ea20008000800 */
[----:B------:R-:W3:Y:S01]  /*92a0*/  LDCU UR11, c[0x0][0x3b8] ;  /* 0x00007700ff0b77ac */ /* 0x000ee20008000800 */
[----:B------:R-:W4:Y:S01]  /*92b0*/  LDCU.128 UR12, c[0x0][0x390] ;  /* 0x00007200ff0c77ac */ /* 0x000f220008000c00 */
[----:B0-----:R-:W-:-:S04]  /*92c0*/  UIADD3 UR5, UPT, UPT, UR5, 0x3f, URZ ;  /* 0x0000003f05057890 */ /* 0x001fc8000fffe0ff */
[----:B------:R-:W-:-:S09]  /*92d0*/  UISETP.GE.AND UP1, UPT, UR5, 0x40, UPT ;  /* 0x000000400500788c */ /* 0x000fd2000bf26270 */
[----:B--234-:R-:W-:Y:S05]  /*92e0*/  BRA.U !UP1, `(.L_x_12) ;  /* 0x0000000109107547 */ /* 0x01cfea000b800000 */
[----:B------:R-:W-:-:S06]  /*92f0*/  USHF.L.U32 UR4, UR4, 0x1f, URZ ;  /* 0x0000001f04047899 */ /* 0x000fcc00080006ff */
[----:B------:R-:W-:-:S04]  /*9300*/  IMAD.U32 R3, RZ, RZ, UR4 ;  /* 0x00000004ff037e24 */ /* 0x000fc8000f8e00ff */
[----:B------:R-:W0:Y:S02]  /*9310*/  SYNCS.PHASECHK.TRANS64.TRYWAIT P0, [UR6], R3 ;  /* 0x00000003ff0075a7 */ /* 0x000e240008001106 */
[----:B0-----:R-:W-:Y:S05]  /*9320*/  @!P0 BRA `(.L_x_13) ;  /* 0x0000001c00e08947 */ /* 0x001fea0003800000 */
.L_x_12:
[----:B------:R-:W-:Y:S01]  /*9330*/  BAR.SYNC.DEFER_BLOCKING 0x0 ;  /* 0x0000000000007b1d */ /* 0x000fe20000010000 */
[----:B------:R-:W-:Y:S01]  /*9340*/  IMAD R69, R0, UR11, RZ ;  /* 0x0000000b00457c24 */ /* 0x000fe2000f8e02ff */
[C---:B------:R-:W-:Y:S01]  /*9350*/  ISETP.GE.AND P0, PT, R2.reuse, UR14, PT ;  /* 0x0000000e02007c0c */ /* 0x040fe2000bf06270 */
[----:B------:R-:W-:Y:S02]  /*9360*/  IMAD R3, R2, UR7, RZ ;  /* 0x0000000702037c24 */ /* 0x000fe4000f8e02ff */
[----:B------:R-:W-:Y:S02]  /*9370*/  VIADD R71, R69, UR11 ;  /* 0x0000000b45477c36 */ /* 0x000fe40008000000 */
[C---:B------:R-:W-:Y:S01]  /*9380*/  VIADD R68, R0.reuse, 0x3 ;  /* 0x0000000300447836 */ /* 0x040fe20000000000 */
[----:B------:R-:W-:Y:S01]  /*9390*/  LEA R2, P2, R3, UR12, 0x1 ;  /* 0x0000000c03027c11 */ /* 0x000fe2000f8408ff */
[----:B------:R-:W-:Y:S02]  /*93a0*/  VIADD R73, R71, UR11 ;  /* 0x0000000b47497c36 */ /* 0x000fe40008000000 */
[----:B------:R-:W-:Y:S01]  /*93b0*/  VIADD R70, R0, 0x2 ;  /* 0x0000000200467836 */ /* 0x000fe20000000000 */
[----:B------:R-:W-:Y:S01]  /*93c0*/  LEA.HI.X.SX32 R3, R3, UR13, 0x1, P2 ;  /* 0x0000000d03037c11 */ /* 0x000fe200090f0eff */
[----:B------:R-:W-:Y:S01]  /*93d0*/  VIADD R75, R73, UR11 ;  /* 0x0000000b494b7c36 */ /* 0x000fe20008000000 */
[----:B------:R-:W-:Y:S01]  /*93e0*/  ISETP.LT.AND P3, PT, R68, UR15, !P0 ;  /* 0x0000000f44007c0c */ /* 0x000fe2000c761270 */
[----:B------:R-:W-:Y:S01]  /*93f0*/  VIADD R72, R0, 0x1 ;  /* 0x0000000100487836 */ /* 0x000fe20000000000 */
[----:B------:R-:W-:Y:S01]  /*9400*/  LEA R68, P5, R71, R2, 0x1 ;  /* 0x0000000247447211 */ /* 0x000fe200078a08ff */
[----:B------:R-:W-:Y:S01]  /*9410*/  VIADD R77, R75, UR11 ;  /* 0x0000000b4b4d7c36 */ /* 0x000fe20008000000 */
[----:B------:R-:W-:Y:S01]  /*9420*/  ISETP.LT.AND P6, PT, R70, UR15, !P0 ;  /* 0x0000000f46007c0c */ /* 0x000fe2000c7c1270 */
[----:B------:R-:W-:Y:S01]  /*9430*/  VIADD R87, R0, 0x4 ;  /* 0x0000000400577836 */ /* 0x000fe20000000000 */
[----:B------:R-:W-:Y:S01]  /*9440*/  ISETP.LT.AND P4, PT, R72, UR15, !P0 ;  /* 0x0000000f48007c0c */ /* 0x000fe2000c781270 */
[----:B------:R-:W-:-:S02]  /*9450*/  VIADD R79, R77, UR11 ;  /* 0x0000000b4d4f7c36 */ /* 0x000fc40008000000 */
[----:B------:R-:W-:Y:S01]  /*9460*/  VIADD R86, R0, 0x5 ;  /* 0x0000000500567836 */ /* 0x000fe20000000000 */
[----:B------:R-:W0:Y:S02]  /*9470*/  @!P1 SYNCS.CCTL.IV [UR9+0x4000] ;  /* 0x00400000ff0099b1 */ /* 0x000e240008000009 */
[----:B0-----:R-:W-:Y:S01]  /*9480*/  BAR.SYNC.DEFER_BLOCKING 0x0 ;  /* 0x0000000000007b1d */ /* 0x001fe20000010000 */
[----:B------:R-:W-:-:S04]  /*9490*/  VIADD R81, R79, UR11 ;  /* 0x0000000b4f517c36 */ /* 0x000fc80008000000 */
[----:B------:R-:W-:Y:S01]  /*94a0*/  VIADD R83, R81, UR11 ;  /* 0x0000000b51537c36 */ /* 0x000fe20008000000 */
[----:B-1----:R-:W0:Y:S03]  /*94b0*/  LDTM.x64 R4, tmem[UR10] ;  /* 0x0000000a000479ee */ /* 0x002e260008340000 */
[----:B------:R-:W-:Y:S01]  /*94c0*/  VIADD R84, R83, UR11 ;  /* 0x0000000b53547c36 */ /* 0x000fe20008000000 */
[----:B------:R-:W1:Y:S01]  /*94d0*/  @!P1 SYNCS.CCTL.IV [UR9+0x4008] ;  /* 0x00400800ff0099b1 */ /* 0x000e620008000009 */
[----:B------:R-:W-:Y:S01]  /*94e0*/  ISETP.LT.AND P1, PT, R0, UR15, !P0 ;  /* 0x0000000f00007c0c */ /* 0x000fe2000c721270 */
[----:B------:R-:W-:Y:S01]  /*94f0*/  NOP ;  /* 0x0000000000007918 */ /* 0x000fe20000000000 */
[----:B0-----:R-:W-:Y:S02]  /*9500*/  F2FP.BF16.F32.PACK_AB R85, R5, R4 ;  /* 0x000000040555723e */ /* 0x001fe400000010ff */
[----:B------:R-:W-:-:S02]  /*9510*/  LEA R4, P2, R69, R2, 0x1 ;  /* 0x0000000245047211 */ /* 0x000fc400078408ff */
[----:B------:R-:W-:Y:S01]  /*9520*/  F2FP.BF16.F32.PACK_AB R6, R7, R6 ;  /* 0x000000060706723e */ /* 0x000fe200000010ff */
[----:B------:R-:W-:Y:S01]  /*9530*/  VIADD R7, R0, 0x7 ;  /* 0x0000000700077836 */ /* 0x000fe20000000000 */
[-C--:B------:R-:W-:Y:S02]  /*9540*/  LEA.HI.X.SX32 R5, R69, R3.reuse, 0x1, P2 ;  /* 0x0000000345057211 */ /* 0x080fe400010f0eff */
[-C--:B------:R-:W-:Y:S02]  /*9550*/  LEA R70, P2, R73, R2.reuse, 0x1 ;  /* 0x0000000249467211 */ /* 0x080fe400078408ff */
[-C--:B------:R-:W-:Y:S01]  /*9560*/  LEA.HI.X.SX32 R69, R71, R3.reuse, 0x1, P5 ;  /* 0x0000000347457211 */ /* 0x080fe200028f0eff */
[----:B------:R0:W-:Y:S01]  /*9570*/  @P1 STG.E.U16 desc[UR22][R4.64], R85 ;  /* 0x0000005504001986 */ /* 0x0001e2000c101516 */
[----:B------:R-:W-:Y:S02]  /*9580*/  LEA R72, P5, R75, R2, 0x1 ;  /* 0x000000024b487211 */ /* 0x000fe400078a08ff */
[----:B------:R-:W-:-:S02]  /*9590*/  LEA.HI.X.SX32 R71, R73, R3, 0x1, P2 ;  /* 0x0000000349477211 */ /* 0x000fc400010f0eff */
[-C--:B------:R-:W-:Y:S02]  /*95a0*/  LEA R74, P2, R77, R2.reuse, 0x1 ;  /* 0x000000024d4a7211 */ /* 0x080fe400078408ff */
[-C--:B------:R-:W-:Y:S02]  /*95b0*/  LEA.HI.X.SX32 R73, R75, R3.reuse, 0x1, P5 ;  /* 0x000000034b497211 */ /* 0x080fe400028f0eff */
[-C--:B------:R-:W-:Y:S02]  /*95c0*/  LEA R76, P5, R79, R2.reuse, 0x1 ;  /* 0x000000024f4c7211 */ /* 0x080fe400078a08ff */
[-C--:B------:R-:W-:Y:S01]  /*95d0*/  LEA.HI.X.SX32 R75, R77, R3.reuse, 0x1, P2 ;  /* 0x000000034d4b7211 */ /* 0x080fe200010f0eff */
[----:B0-----:R-:W-:Y:S01]  /*95e0*/  VIADD R4, R0, 0x9 ;  /* 0x0000000900047836 */ /* 0x001fe20000000000 */
[----:B------:R-:W-:Y:S02]  /*95f0*/  LEA R78, P2, R81, R2, 0x1 ;  /* 0x00000002514e7211 */ /* 0x000fe400078408ff */
[----:B------:R-:W-:-:S02]  /*9600*/  LEA.HI.X.SX32 R77, R79, R3, 0x1, P5 ;  /* 0x000000034f4d7211 */ /* 0x000fc400028f0eff */
[-C--:B------:R-:W-:Y:S02]  /*9610*/  LEA R80, P5, R83, R2.reuse, 0x1 ;  /* 0x0000000253507211 */ /* 0x080fe400078a08ff */
[-C--:B------:R-:W-:Y:S02]  /*9620*/  LEA.HI.X.SX32 R79, R81, R3.reuse, 0x1, P2 ;  /* 0x00000003514f7211 */ /* 0x080fe400010f0eff */
[----:B------:R-:W-:Y:S02]  /*9630*/  LEA.HI.X.SX32 R81, R83, R3, 0x1, P5 ;  /* 0x0000000353517211 */ /* 0x000fe400028f0eff */
[----:B------:R-:W-:Y:S02]  /*9640*/  ISETP.LT.AND P5, PT, R87, UR15, !P0 ;  /* 0x0000000f57007c0c */ /* 0x000fe4000c7a1270 */
[----:B------:R-:W-:Y:S02]  /*9650*/  PRMT R5, R85, 0x7632, R5 ;  /* 0x0000763255057816 */ /* 0x000fe40000000005 */
[----:B------:R-:W-:-:S02]  /*9660*/  LEA R82, P2, R84, R2, 0x1 ;  /* 0x0000000254527211 */ /* 0x000fc400078408ff */
[----:B------:R-:W-:Y:S01]  /*9670*/  F2FP.BF16.F32.PACK_AB R8, R9, R8 ;  /* 0x000000080908723e */ /* 0x000fe200000010ff */
[----:B------:R0:W-:Y:S01]  /*9680*/  @P4 STG.E.U16 desc[UR22][R68.64], R5 ;  /* 0x0000000544004986 */ /* 0x0001e2000c101516 */
[----:B------:R-:W-:Y:S02]  /*9690*/  PRMT R9, R6, 0x7632, R9 ;  /* 0x0000763206097816 */ /* 0x000fe40000000009 */
[-C--:B------:R-:W-:Y:S01]  /*96a0*/  LEA.HI.X.SX32 R83, R84, R3.reuse, 0x1, P2 ;  /* 0x0000000354537211 */ /* 0x080fe200010f0eff */
[----:B------:R2:W-:Y:S01]  /*96b0*/  @P6 STG.E.U16 desc[UR22][R70.64], R6 ;  /* 0x0000000646006986 */ /* 0x0005e2000c101516 */
[----:B------:R-:W-:Y:S01]  /*96c0*/  ISETP.LT.AND P2, PT, R86, UR15, !P0 ;  /* 0x0000000f56007c0c */ /* 0x000fe2000c741270 */
[----:B------:R-:W-:Y:S01]  /*96d0*/  VIADD R86, R0, 0x6 ;  /* 0x0000000600567836 */ /* 0x000fe20000000000 */
[----:B------:R-:W-:Y:S01]  /*96e0*/  ISETP.LT.AND P4, PT, R7, UR15, !P0 ;  /* 0x0000000f07007c0c */ /* 0x000fe2000c781270 */
[----:B------:R3:W-:Y:S01]  /*96f0*/  @P3 STG.E.U16 desc[UR22][R72.64], R9 ;  /* 0x0000000948003986 */ /* 0x0007e2000c101516 */
[----:B------:R-:W-:Y:S01]  /*9700*/  ISETP.LT.AND P3, PT, R4, UR15, !P0 ;  /* 0x0000000f04007c0c */ /* 0x000fe2000c761270 */
[----:B------:R-:W-:Y:S01]  /*9710*/  VIADD R4, R0, 0xa ;  /* 0x0000000a00047836 */ /* 0x000fe20000000000 */
[----:B------:R-:W-:Y:S01]  /*9720*/  ISETP.LT.AND P1, PT, R86, UR15, !P0 ;  /* 0x0000000f56007c0c */ /* 0x000fe2000c721270 */
[----:B------:R-:W-:Y:S01]  /*9730*/  @P5 STG.E.U16 desc[UR22][R74.64], R8 ;  /* 0x000000084a005986 */ /* 0x000fe2000c101516 */
[----:B0-----:R-:W-:Y:S01]  /*9740*/  PRMT R5, R8, 0x7632, R5 ;  /* 0x0000763208057816 */ /* 0x001fe20000000005 */
[----:B------:R-:W-:Y:S01]  /*9750*/  VIADD R7, R0, 0x8 ;  /* 0x0000000800077836 */ /* 0x000fe20000000000 */
[----:B------:R-:W-:Y:S01]  /*9760*/  ISETP.LT.AND P5, PT, R4, UR15, !P0 ;  /* 0x0000000f04007c0c */ /* 0x000fe2000c7a1270 */
[----:B------:R-:W-:Y:S01]  /*9770*/  VIADD R4, R0, 0xb ;  /* 0x0000000b00047836 */ /* 0x000fe20000000000 */
[----:B------:R-:W-:Y:S01]  /*9780*/  F2FP.BF16.F32.PACK_AB R10, R11, R10 ;  /* 0x0000000a0b0a723e */ /* 0x000fe200000010ff */
[----:B------:R0:W-:Y:S01]  /*9790*/  @P2 STG.E.U16 desc[UR22][R76.64], R5 ;  /* 0x000000054c002986 */ /* 0x0001e2000c101516 */
[----:B------:R-:W-:Y:S01]  /*97a0*/  VIADD R84, R84, UR11 ;  /* 0x0000000b54547c36 */ /* 0x000fe20008000000 */
[----:B------:R-:W-:Y:S01]  /*97b0*/  ISETP.LT.AND P6, PT, R7, UR15, !P0 ;  /* 0x0000000f07007c0c */ /* 0x000fe2000c7c1270 */
[----:B--2---:R-:W-:Y:S01]  /*97c0*/  VIADD R6, R0, 0xd ;  /* 0x0000000d00067836 */ /* 0x004fe20000000000 */
[----:B------:R-:W-:Y:S01]  /*97d0*/  ISETP.LT.AND P2, PT, R4, UR15, !P0 ;  /* 0x0000000f04007c0c */ /* 0x000fe2000c741270 */
[----:B------:R-:W-:Y:S01]  /*97e0*/  VIADD R4, R0, 0xc ;  /* 0x0000000c00047836 */ /* 0x000fe20000000000 */
[----:B---3--:R-:W-:Y:S01]  /*97f0*/  PRMT R9, R10, 0x7632, R9 ;  /* 0x000076320a097816 */ /* 0x008fe20000000009 */
[----:B------:R2:W-:Y:S01]  /*9800*/  @P1 STG.E.U16 desc[UR22][R78.64], R10 ;  /* 0x0000000a4e001986 */ /* 0x0005e2000c101516 */
[----:B------:R-:W-:Y:S01]  /*9810*/  F2FP.BF16.F32.PACK_AB R12, R13, R12 ;  /* 0x0000000c0d0c723e */ /* 0x000fe200000010ff */
[----:B------:R-:W-:Y:S01]  /*9820*/  VIADD R7, R0, 0xe ;  /* 0x0000000e00077836 */ /* 0x000fe20000000000 */
[----:B------:R-:W-:Y:S01]  /*9830*/  ISETP.LT.AND P1, PT, R4, UR15, !P0 ;  /* 0x0000000f04007c0c */ /* 0x000fe2000c721270 */
[----:B------:R3:W-:Y:S01]  /*9840*/  @P4 STG.E.U16 desc[UR22][R80.64], R9 ;  /* 0x0000000950004986 */ /* 0x0007e2000c101516 */
[----:B------:R-:W-:Y:S01]  /*9850*/  LEA R4, P4, R84, R2, 0x1 ;  /* 0x0000000254047211 */ /* 0x000fe200078808ff */
[----:B------:R-:W-:Y:S01]  /*9860*/  VIADD R11, R0, 0xf ;  /* 0x0000000f000b7836 */ /* 0x000fe20000000000 */
[----:B------:R-:W-:Y:S01]  /*9870*/  PRMT R13, R12, 0x7632, R13 ;  /* 0x000076320c0d7816 */ /* 0x000fe2000000000d */
[----:B------:R-:W-:Y:S01]  /*9880*/  @P6 STG.E.U16 desc[UR22][R82.64], R12 ;  /* 0x0000000c52006986 */ /* 0x000fe2000c101516 */
[C---:B0-----:R-:W-:Y:S01]  /*9890*/  LEA.HI.X.SX32 R5, R84.reuse, R3, 0x1, P4 ;  /* 0x0000000354057211 */ /* 0x041fe200020f0eff */
[----:B------:R-:W-:Y:S01]  /*98a0*/  VIADD R84, R84, UR11 ;  /* 0x0000000b54547c36 */ /* 0x000fe20008000000 */
[----:B------:R-:W-:-:S02]  /*98b0*/  ISETP.LT.AND P4, PT, R6, UR15, !P0 ;  /* 0x0000000f06007c0c */ /* 0x000fc4000c781270 */
[----:B------:R-:W-:Y:S01]  /*98c0*/  F2FP.BF16.F32.PACK_AB R14, R15, R14 ;  /* 0x0000000e0f0e723e */ /* 0x000fe200000010ff */
[C---:B--2---:R-:W-:Y:S01]  /*98d0*/  VIADD R10, R84.reuse, UR11 ;  /* 0x0000000b540a7c36 */ /* 0x044fe20008000000 */
[CC--:B------:R-:W-:Y:S01]  /*98e0*/  LEA R6, P6, R84.reuse, R2.reuse, 0x1 ;  /* 0x0000000254067211 */ /* 0x0c0fe200078c08ff */
[----:B------:R0:W-:Y:S01]  /*98f0*/  @P3 STG.E.U16 desc[UR22][R4.64], R13 ;  /* 0x0000000d04003986 */ /* 0x0001e2000c101516 */
[----:B------:R-:W-:Y:S02]  /*9900*/  ISETP.LT.AND P3, PT, R7, UR15, !P0 ;  /* 0x0000000f07007c0c */ /* 0x000fe4000c761270 */
[-C--:B------:R-:W-:Y:S02]  /*9910*/  LEA.HI.X.SX32 R7, R84, R3.reuse, 0x1, P6 ;  /* 0x0000000354077211 */ /* 0x080fe400030f0eff */
[----:B------:R-:W-:Y:S02]  /*9920*/  LEA R8, P6, R10, R2, 0x1 ;  /* 0x000000020a087211 */ /* 0x000fe400078c08ff */
[----:B------:R-:W-:Y:S01]  /*9930*/  PRMT R15, R14, 0x7632, R15 ;  /* 0x000076320e0f7816 */ /* 0x000fe2000000000f */
[----:B------:R2:W-:Y:S01]  /*9940*/  @P5 STG.E.U16 desc[UR22][R6.64], R14 ;  /* 0x0000000e06005986 */ /* 0x0005e2000c101516 */
[C---:B---3--:R-:W-:Y:S01]  /*9950*/  LEA.HI.X.SX32 R9, R10.reuse, R3, 0x1, P6 ;  /* 0x000000030a097211 */ /* 0x048fe200030f0eff */
[----:B------:R-:W-:Y:S01]  /*9960*/  VIADD R10, R10, UR11 ;  /* 0x0000000b0a0a7c36 */ /* 0x000fe20008000000 */
[----:B------:R-:W-:Y:S01]  /*9970*/  ISETP.LT.AND P5, PT, R11, UR15, !P0 ;  /* 0x0000000f0b007c0c */ /* 0x000fe2000c7a1270 */
[----:B0-----:R-:W-:Y:S01]  /*9980*/  VIADD R5, R0, 0x10 ;  /* 0x0000001000057836 */ /* 0x001fe20000000000 */
[----:B------:R-:W-:Y:S01]  /*9990*/  F2FP.BF16.F32.PACK_AB R16, R17, R16 ;  /* 0x000000101110723e */ /* 0x000fe200000010ff */
[C---:B------:R-:W-:Y:S01]  /*99a0*/  VIADD R12, R10.reuse, UR11 ;  /* 0x0000000b0a0c7c36 */ /* 0x040fe20008000000 */
[----:B------:R-:W-:Y:S01]  /*99b0*/  LEA R4, P6, R10, R2, 0x1 ;  /* 0x000000020a047211 */ /* 0x000fe200078c08ff */
[----:B------:R0:W-:Y:S01]  /*99c0*/  @P2 STG.E.U16 desc[UR22][R8.64], R15 ;  /* 0x0000000f08002986 */ /* 0x0001e2000c101516 */
[----:B------:R-:W-:-:S02]  /*99d0*/  ISETP.LT.AND P2, PT, R5, UR15, !P0 ;  /* 0x0000000f05007c0c */ /* 0x000fc4000c741270 */
[-C--:B------:R-:W-:Y:S01]  /*99e0*/  LEA.HI.X.SX32 R5, R10, R3.reuse, 0x1, P6 ;  /* 0x000000030a057211 */ /* 0x080fe200030f0eff */
[----:B--2---:R-:W-:Y:S01]  /*99f0*/  VIADD R6, R0, 0x11 ;  /* 0x0000001100067836 */ /* 0x004fe20000000000 */
[----:B------:R-:W-:Y:S01]  /*9a00*/  LEA R10, P6, R12, R2, 0x1 ;  /* 0x000000020c0a7211 */ /* 0x000fe200078c08ff */
[----:B------:R-:W-:Y:S01]  /*9a10*/  VIADD R7, R0, 0x12 ;  /* 0x0000001200077836 */ /* 0x000fe20000000000 */
[----:B------:R-:W-:Y:S01]  /*9a20*/  F2FP.BF16.F32.PACK_AB R18, R19, R18 ;  /* 0x000000121312723e */ /* 0x000fe200000010ff */
[----:B------:R2:W-:Y:S01]  /*9a30*/  @P1 STG.E.U16 desc[UR22][R4.64], R16 ;  /* 0x0000001004001986 */ /* 0x0005e2000c101516 */
[C---:B------:R-:W-:Y:S01]  /*9a40*/  LEA.HI.X.SX32 R11, R12.reuse, R3, 0x1, P6 ;  /* 0x000000030c0b7211 */ /* 0x040fe200030f0eff */
[----:B------:R-:W-:Y:S01]  /*9a50*/  VIADD R12, R12, UR11 ;  /* 0x0000000b0c0c7c36 */ /* 0x000fe20008000000 */
[----:B------:R-:W-:Y:S02]  /*9a60*/  ISETP.LT.AND P1, PT, R6, UR15, !P0 ;  /* 0x0000000f06007c0c */ /* 0x000fe4000c721270 */
[----:B0-----:R-:W-:Y:S01]  /*9a70*/  PRMT R9, R16, 0x7632, R9 ;  /* 0x0000763210097816 */ /* 0x001fe20000000009 */
[C---:B------:R-:W-:Y:S01]  /*9a80*/  VIADD R13, R12.reuse, UR11 ;  /* 0x0000000b0c0d7c36 */ /* 0x040fe20008000000 */
[----:B------:R-:W-:-:S02]  /*9a90*/  LEA R6, P6, R12, R2, 0x1 ;  /* 0x000000020c067211 */ /* 0x000fc400078c08ff */
[----:B------:R-:W-:Y:S01]  /*9aa0*/  F2FP.BF16.F32.PACK_AB R20, R21, R20 ;  /* 0x000000141514723e */ /* 0x000fe200000010ff */
[----:B------:R0:W-:Y:S01]  /*9ab0*/  @P4 STG.E.U16 desc[UR22][R10.64], R9 ;  /* 0x000000090a004986 */ /* 0x0001e2000c101516 */
[----:B------:R-:W-:Y:S01]  /*9ac0*/  ISETP.LT.AND P4, PT, R7, UR15, !P0 ;  /* 0x0000000f07007c0c */ /* 0x000fe2000c781270 */
[----:B--2---:R-:W-:Y:S01]  /*9ad0*/  VIADD R4, R0, 0x13 ;  /* 0x0000001300047836 */ /* 0x004fe20000000000 */
[----:B------:R-:W-:Y:S01]  /*9ae0*/  LEA.HI.X.SX32 R7, R12, R3, 0x1, P6 ;  /* 0x000000030c077211 */ /* 0x000fe200030f0eff */
[C---:B------:R-:W-:Y:S01]  /*9af0*/  VIADD R5, R0.reuse, 0x14 ;  /* 0x0000001400057836 */ /* 0x040fe20000000000 */
[----:B------:R-:W-:Y:S01]  /*9b00*/  LEA R8, P6, R13, R2, 0x1 ;  /* 0x000000020d087211 */ /* 0x000fe200078c08ff */
[----:B------:R-:W-:Y:S01]  /*9b10*/  VIADD R16, R0, 0x3e ;  /* 0x0000003e00107836 */ /* 0x000fe20000000000 */
[----:B------:R-:W-:Y:S01]  /*9b20*/  F2FP.BF16.F32.PACK_AB R22, R23, R22 ;  /* 0x000000161716723e */ /* 0x000fe200000010ff */
[----:B------:R2:W-:Y:S01]  /*9b30*/  @P3 STG.E.U16 desc[UR22][R6.64], R18 ;  /* 0x0000001206003986 */ /* 0x0005e2000c101516 */
[----:B------:R-:W-:-:S02]  /*9b40*/  ISETP.LT.AND P3, PT, R4, UR15, !P0 ;  /* 0x0000000f04007c0c */ /* 0x000fc4000c761270 */
[----:B------:R-:W-:Y:S02]  /*9b50*/  F2FP.BF16.F32.PACK_AB R24, R25, R24 ;  /* 0x000000181918723e */ /* 0x000fe400000010ff */
[CC--:B0-----:R-:W-:Y:S01]  /*9b60*/  LEA.HI.X.SX32 R9, R13.reuse, R3.reuse, 0x1, P6 ;  /* 0x000000030d097211 */ /* 0x0c1fe200030f0eff */
[----:B------:R-:W-:Y:S01]  /*9b70*/  VIADD R13, R13, UR11 ;  /* 0x0000000b0d0d7c36 */ /* 0x000fe20008000000 */
[----:B------:R-:W-:Y:S02]  /*9b80*/  PRMT R11, R18, 0x7632, R11 ;  /* 0x00007632120b7816 */ /* 0x000fe4000000000b */
[----:B------:R-:W-:Y:S01]  /*9b90*/  F2FP.BF16.F32.PACK_AB R26, R27, R26 ;  /* 0x0000001a1b1a723e */ /* 0x000fe200000010ff */
[C---:B------:R-:W-:Y:S01]  /*9ba0*/  VIADD R12, R13.reuse, UR11 ;  /* 0x0000000b0d0c7c36 */ /* 0x040fe20008000000 */
[-C--:B------:R-:W-:Y:S01]  /*9bb0*/  LEA R4, P6, R13, R2.reuse, 0x1 ;  /* 0x000000020d047211 */ /* 0x080fe200078c08ff */
[----:B------:R0:W-:Y:S01]  /*9bc0*/  @P5 STG.E.U16 desc[UR22][R8.64], R11 ;  /* 0x0000000b08005986 */ /* 0x0001e2000c101516 */
[----:B------:R-:W-:Y:S01]  /*9bd0*/  ISETP.LT.AND P5, PT, R5, UR15, !P0 ;  /* 0x0000000f05007c0c */ /* 0x000fe2000c7a1270 */
[C---:B--2---:R-:W-:Y:S01]  /*9be0*/  VIADD R6, R0.reuse, 0x15 ;  /* 0x0000001500067836 */ /* 0x044fe20000000000 */
[----:B------:R-:W-:Y:S01]  /*9bf0*/  LEA.HI.X.SX32 R5, R13, R3, 0x1, P6 ;  /* 0x000000030d057211 */ /* 0x000fe200030f0eff */
[----:B------:R-:W-:Y:S01]  /*9c00*/  VIADD R7, R0, 0x16 ;  /* 0x0000001600077836 */ /* 0x000fe20000000000 */
[----:B------:R-:W-:-:S02]  /*9c10*/  LEA R10, P6, R12, R2, 0x1 ;  /* 0x000000020c0a7211 */ /* 0x000fc400078c08ff */
[----:B------:R-:W-:Y:S01]  /*9c20*/  F2FP.BF16.F32.PACK_AB R28, R29, R28 ;  /* 0x0000001c1d1c723e */ /* 0x000fe200000010ff */
[----:B------:R2:W-:Y:S01]  /*9c30*/  @P2 STG.E.U16 desc[UR22][R4.64], R20 ;  /* 0x0000001404002986 */ /* 0x0005e2000c101516 */
[----:B------:R-:W-:Y:S02]  /*9c40*/  ISETP.LT.AND P2, PT, R6, UR15, !P0 ;  /* 0x0000000f06007c0c */ /* 0x000fe4000c741270 */
        /* <DEDUP_REMOVED lines=9> */
[----:B--2---:R-:W-:Y:S01]  /*9ce0*/  VIADD R4, R0, 0x17 ;  /* 0x0000001700047836 */ /* 0x004fe20000000000 */
        /* <DEDUP_REMOVED lines=87> */
[C---:B0-----:R-:W-:Y:S01]  /*a260*/  LEA.HI.X.SX32 R11, R12.reuse, R3, 0x1, P6 ;  /* 0x000000030c0b7211 */ /* 0x041fe200030f0eff */
[----:B------:R-:W-:Y:S01]  /*a270*/  VIADD R12, R12, UR11 ;  /* 0x0000000b0c0c7c36 */ /* 0x000fe20008000000 */
[----:B------:R-:W-:-:S03]  /*a280*/  PRMT R9, R32, 0x7632, R9 ;  /* 0x0000763220097816 */ /* 0x000fc60000000009 */
[C---:B------:R-:W-:Y:S01]  /*a290*/  VIADD R13, R12.reuse, UR11 ;  /* 0x0000000b0c0d7c36 */ /* 0x040fe20008000000 */
[-C--:B------:R-:W-:Y:S01]  /*a2a0*/  LEA R6, P6, R12, R2.reuse, 0x1 ;  /* 0x000000020c067211 */ /* 0x080fe200078c08ff */
[----:B------:R0:W-:Y:S01]  /*a2b0*/  @P3 STG.E.U16 desc[UR22][R10.64], R9 ;  /* 0x000000090a003986 */ /* 0x0001e2000c101516 */
[----:B------:R-:W-:Y:S01]  /*a2c0*/  ISETP.LT.AND P3, PT, R7, UR15, !P0 ;  /* 0x0000000f07007c0c */ /* 0x000fe2000c761270 */
[----:B--2---:R-:W-:Y:S01]  /*a2d0*/  VIADD R4, R0, 0x23 ;  /* 0x0000002300047836 */ /* 0x004fe20000000000 */
[----:B------:R-:W-:Y:S01]  /*a2e0*/  LEA.HI.X.SX32 R7, R12, R3, 0x1, P6 ;  /* 0x000000030c077211 */ /* 0x000fe200030f0eff */
[----:B------:R-:W-:Y:S01]  /*a2f0*/  VIADD R5, R0, 0x24 ;  /* 0x0000002400057836 */ /* 0x000fe20000000000 */
[----:B------:R-:W-:-:S03]  /*a300*/  LEA R8, P6, R13, R2, 0x1 ;  /* 0x000000020d087211 */ /* 0x000fc600078c08ff */
[----:B------:R2:W-:Y:S01]  /*a310*/  @P5 STG.E.U16 desc[UR22][R6.64], R34 ;  /* 0x0000002206005986 */ /* 0x0005e2000c101516 */
[----:B------:R-:W-:Y:S02]  /*a320*/  ISETP.LT.AND P5, PT, R4, UR15, !P0 ;  /* 0x0000000f04007c0c */ /* 0x000fe4000c7a1270 */
[C---:B0-----:R-:W-:Y:S01]  /*a330*/  LEA.HI.X.SX32 R9, R13.reuse, R3, 0x1, P6 ;  /* 0x000000030d097211 */ /* 0x041fe200030f0eff */
[----:B------:R-:W-:Y:S01]  /*a340*/  VIADD R13, R13, UR11 ;  /* 0x0000000b0d0d7c36 */ /* 0x000fe20008000000 */
[----:B------:R-:W-:-:S03]  /*a350*/  PRMT R11, R34, 0x7632, R11 ;  /* 0x00007632220b7816 */ /* 0x000fc6000000000b */
[C---:B------:R-:W-:Y:S01]  /*a360*/  VIADD R12, R13.reuse, UR11 ;  /* 0x0000000b0d0c7c36 */ /* 0x040fe20008000000 */
[-C--:B------:R-:W-:Y:S01]  /*a370*/  LEA R4, P6, R13, R2.reuse, 0x1 ;  /* 0x000000020d047211 */ /* 0x080fe200078c08ff */
[----:B------:R0:W-:Y:S01]  /*a380*/  @P2 STG.E.U16 desc[UR22][R8.64], R11 ;  /* 0x0000000b08002986 */ /* 0x0001e2000c101516 */
[----:B------:R-:W-:Y:S01]  /*a390*/  ISETP.LT.AND P2, PT, R5, UR15, !P0 ;  /* 0x0000000f05007c0c */ /* 0x000fe2000c741270 */
[C---:B--2---:R-:W-:Y:S01]  /*a3a0*/  VIADD R6, R0.reuse, 0x25 ;  /* 0x0000002500067836 */ /* 0x044fe20000000000 */
        /* <DEDUP_REMOVED lines=121> */
[CC--:B0-----:R-:W-:Y:S01]  /*ab40*/  LEA.HI.X.SX32 R9, R13.reuse, R3.reuse, 0x1, P6 ;  /* 0x000000030d097211 */ /* 0x0c1fe200030f0eff */
[----:B------:R-:W-:Y:S01]  /*ab50*/  VIADD R13, R13, UR11 ;  /* 0x0000000b0d0d7c36 */ /* 0x000fe20008000000 */
[----:B------:R-:W-:Y:S02]  /*ab60*/  PRMT R11, R54, 0x7632, R11 ;  /* 0x00007632360b7816 */ /* 0x000fe4000000000b */
[----:B------:R-:W-:Y:S01]  /*ab70*/  ISETP.LT.AND P6, PT, R4, UR15, !P0 ;  /* 0x0000000f04007c0c */ /* 0x000fe2000c7c1270 */
        /* <DEDUP_REMOVED lines=8> */
[----:B------:R-:W-:Y:S01]  /*ac00*/  PRMT R7, R56, 0x7632, R7 ;  /* 0x0000763238077816 */ /* 0x000fe20000000007 */
[----:B------:R-:W-:Y:S01]  /*ac10*/  @P1 STG.E.U16 desc[UR22][R4.64], R56 ;  /* 0x0000003804001986 */ /* 0x000fe2000c101516 */
[----:B------:R-:W-:Y:S02]  /*ac20*/  ISETP.LT.AND P1, PT, R6, UR15, !P0 ;  /* 0x0000000f06007c0c */ /* 0x000fe4000c721270 */
[C---:B0-----:R-:W-:Y:S01]  /*ac30*/  LEA.HI.X.SX32 R11, R12.reuse, R3, 0x1, P5 ;  /* 0x000000030c0b7211 */ /* 0x041fe200028f0eff */
[----:B------:R-:W-:Y:S02]  /*ac40*/  VIADD R12, R12, UR11 ;  /* 0x0000000b0c0c7c36 */ /* 0x000fe40008000000 */
[----:B------:R-:W-:Y:S02]  /*ac50*/  VIADD R9, R0, 0x3a ;  /* 0x0000003a00097836 */ /* 0x000fe40000000000 */
[----:B------:R0:W-:Y:S01]  /*ac60*/  @P4 STG.E.U16 desc[UR22][R10.64], R7 ;  /* 0x000000070a004986 */ /* 0x0001e2000c101516 */
[----:B------:R-:W-:Y:S01]  /*ac70*/  LEA R6, P4, R12, R2, 0x1 ;  /* 0x000000020c067211 */ /* 0x000fe200078808ff */
[----:B------:R-:W-:Y:S01]  /*ac80*/  VIADD R8, R0, 0x3b ;  /* 0x0000003b00087836 */ /* 0x000fe20000000000 */
[----:B------:R-:W-:-:S02]  /*ac90*/  ISETP.LT.AND P5, PT, R9, UR15, !P0 ;  /* 0x0000000f09007c0c */ /* 0x000fc4000c7a1270 */
[C---:B0-----:R-:W-:Y:S01]  /*aca0*/  LEA.HI.X.SX32 R7, R12.reuse, R3, 0x1, P4 ;  /* 0x000000030c077211 */ /* 0x041fe200020f0eff */
[----:B------:R-:W-:Y:S01]  /*acb0*/  VIADD R12, R12, UR11 ;  /* 0x0000000b0c0c7c36 */ /* 0x000fe20008000000 */
[----:B------:R-:W-:Y:S01]  /*acc0*/  ISETP.LT.AND P4, PT, R8, UR15, !P0 ;  /* 0x0000000f08007c0c */ /* 0x000fe2000c781270 */
[----:B------:R-:W-:Y:S02]  /*acd0*/  VIADD R11, R0, 0x3c ;  /* 0x0000003c000b7836 */ /* 0x000fe40000000000 */
[----:B------:R0:W-:Y:S01]  /*ace0*/  @P3 STG.E.U16 desc[UR22][R6.64], R58 ;  /* 0x0000003a06003986 */ /* 0x0001e2000c101516 */
[C---:B------:R-:W-:Y:S01]  /*acf0*/  LEA R4, P3, R12.reuse, R2, 0x1 ;  /* 0x000000020c047211 */ /* 0x040fe200078608ff */
[----:B------:R-:W-:-:S03]  /*ad00*/  VIADD R9, R12, UR11 ;  /* 0x0000000b0c097c36 */ /* 0x000fc60008000000 */
[----:B------:R-:W-:Y:S01]  /*ad10*/  LEA.HI.X.SX32 R5, R12, R3, 0x1, P3 ;  /* 0x000000030c057211 */ /* 0x000fe200018f0eff */
[C---:B------:R-:W-:Y:S01]  /*ad20*/  VIADD R10, R9.reuse, UR11 ;  /* 0x0000000b090a7c36 */ /* 0x040fe20008000000 */
[----:B------:R-:W-:-:S04]  /*ad30*/  LEA R8, P3, R9, R2, 0x1 ;  /* 0x0000000209087211 */ /* 0x000fc800078608ff */
[----:B------:R-:W-:Y:S02]  /*ad40*/  LEA.HI.X.SX32 R9, R9, R3, 0x1, P3 ;  /* 0x0000000309097211 */ /* 0x000fe400018f0eff */
[----:B0-----:R-:W-:Y:S02]  /*ad50*/  PRMT R7, R58, 0x7632, R7 ;  /* 0x000076323a077816 */ /* 0x001fe40000000007 */
[----:B------:R-:W-:Y:S01]  /*ad60*/  ISETP.LT.AND P3, PT, R11, UR15, !P0 ;  /* 0x0000000f0b007c0c */ /* 0x000fe2000c761270 */
[C---:B------:R-:W-:Y:S02]  /*ad70*/  VIADD R11, R10.reuse, UR11 ;  /* 0x0000000b0a0b7c36 */ /* 0x040fe40008000000 */
[----:B------:R0:W-:Y:S01]  /*ad80*/  @P6 STG.E.U16 desc[UR22][R4.64], R7 ;  /* 0x0000000704006986 */ /* 0x0001e2000c101516 */
[----:B------:R-:W-:Y:S01]  /*ad90*/  LEA R6, P6, R10, R2, 0x1 ;  /* 0x000000020a067211 */ /* 0x000fe200078c08ff */
[----:B------:R-:W-:Y:S02]  /*ada0*/  VIADD R12, R11, UR11 ;  /* 0x0000000b0b0c7c36 */ /* 0x000fe40008000000 */
[----:B------:R2:W-:Y:S01]  /*adb0*/  @P2 STG.E.U16 desc[UR22][R8.64], R60 ;  /* 0x0000003c08002986 */ /* 0x0005e2000c101516 */
[----:B------:R-:W-:Y:S01]  /*adc0*/  ISETP.LT.AND P2, PT, R13, UR15, !P0 ;  /* 0x0000000f0d007c0c */ /* 0x000fe2000c741270 */
[----:B------:R-:W-:-:S04]  /*add0*/  VIADD R13, R12, UR11 ;  /* 0x0000000b0c0d7c36 */ /* 0x000fc80008000000 */
[----:B------:R-:W-:Y:S01]  /*ade0*/  VIADD R14, R13, UR11 ;  /* 0x0000000b0d0e7c36 */ /* 0x000fe20008000000 */
[----:B0-----:R-:W-:Y:S02]  /*adf0*/  LEA.HI.X.SX32 R7, R10, R3, 0x1, P6 ;  /* 0x000000030a077211 */ /* 0x001fe400030f0eff */
[----:B------:R-:W-:Y:S01]  /*ae00*/  PRMT R5, R60, 0x7632, R5 ;  /* 0x000076323c057816 */ /* 0x000fe20000000005 */
[----:B------:R-:W-:Y:S01]  /*ae10*/  VIADD R15, R14, UR11 ;  /* 0x0000000b0e0f7c36 */ /* 0x000fe20008000000 */
[----:B------:R-:W-:-:S03]  /*ae20*/  LEA R10, P6, R11, R2, 0x1 ;  /* 0x000000020b0a7211 */ /* 0x000fc600078c08ff */
[----:B------:R0:W-:Y:S01]  /*ae30*/  @P1 STG.E.U16 desc[UR22][R6.64], R5 ;  /* 0x0000000506001986 */ /* 0x0001e2000c101516 */
[-C--:B------:R-:W-:Y:S02]  /*ae40*/  LEA.HI.X.SX32 R11, R11, R3.reuse, 0x1, P6 ;  /* 0x000000030b0b7211 */ /* 0x080fe400030f0eff */
[CC--:B------:R-:W-:Y:S02]  /*ae50*/  LEA R4, P1, R12.reuse, R2.reuse, 0x1 ;  /* 0x000000020c047211 */ /* 0x0c0fe400078208ff */
[CC--:B--2---:R-:W-:Y:S01]  /*ae60*/  LEA R8, P6, R13.reuse, R2.reuse, 0x1 ;  /* 0x000000020d087211 */ /* 0x0c4fe200078c08ff */
[----:B------:R-:W-:Y:S03]  /*ae70*/  @P5 STG.E.U16 desc[UR22][R10.64], R62 ;  /* 0x0000003e0a005986 */ /* 0x000fe6000c101516 */
[-C--:B------:R-:W-:Y:S02]  /*ae80*/  LEA.HI.X.SX32 R9, R13, R3.reuse, 0x1, P6 ;  /* 0x000000030d097211 */ /* 0x080fe400030f0eff */
[----:B0-----:R-:W-:Y:S01]  /*ae90*/  LEA.HI.X.SX32 R5, R12, R3, 0x1, P1 ;  /* 0x000000030c057211 */ /* 0x001fe200008f0eff */
[----:B------:R-:W-:Y:S01]  /*aea0*/  VIADD R7, R0, 0x3f ;  /* 0x0000003f00077836 */ /* 0x000fe20000000000 */
[----:B------:R-:W-:Y:S01]  /*aeb0*/  LEA R12, P6, R14, R2, 0x1 ;  /* 0x000000020e0c7211 */ /* 0x000fe200078c08ff */
[----:B------:R-:W-:Y:S01]  /*aec0*/  VIADD R0, R15, UR11 ;  /* 0x0000000b0f007c36 */ /* 0x000fe20008000000 */
[----:B------:R-:W-:-:S02]  /*aed0*/  ISETP.LT.AND P1, PT, R16, UR15, !P0 ;  /* 0x0000000f10007c0c */ /* 0x000fc4000c721270 */
[-C--:B------:R-:W-:Y:S02]  /*aee0*/  LEA.HI.X.SX32 R13, R14, R3.reuse, 0x1, P6 ;  /* 0x000000030e0d7211 */ /* 0x080fe400030f0eff */
[-C--:B------:R-:W-:Y:S02]  /*aef0*/  LEA R6, P6, R15, R2.reuse, 0x1 ;  /* 0x000000020f067211 */ /* 0x080fe400078c08ff */
[----:B------:R-:W-:Y:S02]  /*af00*/  ISETP.LT.AND P0, PT, R7, UR15, !P0 ;  /* 0x0000000f07007c0c */ /* 0x000fe4000c701270 */
[----:B------:R-:W-:Y:S02]  /*af10*/  LEA.HI.X.SX32 R7, R15, R3, 0x1, P6 ;  /* 0x000000030f077211 */ /* 0x000fe400030f0eff */
[----:B------:R-:W-:-:S04]  /*af20*/  LEA R2, P6, R0, R2, 0x1 ;  /* 0x0000000200027211 */ /* 0x000fc800078c08ff */
[----:B------:R-:W-:Y:S02]  /*af30*/  LEA.HI.X.SX32 R3, R0, R3, 0x1, P6 ;  /* 0x0000000300037211 */ /* 0x000fe400030f0eff */
[----:B------:R-:W-:-:S05]  /*af40*/  PRMT R0, R62, 0x7632, R0 ;  /* 0x000076323e007816 */ /* 0x000fca0000000000 */
[----:B------:R0:W-:Y:S04]  /*af50*/  @P4 STG.E.U16 desc[UR22][R4.64], R0 ;  /* 0x0000000004004986 */ /* 0x0001e8000c101516 */
[----:B------:R2:W-:Y:S01]  /*af60*/  @P3 STG.E.U16 desc[UR22][R8.64], R64 ;  /* 0x0000004008003986 */ /* 0x0005e2000c101516 */
[----:B0-----:R-:W-:Y:S02]  /*af70*/  PRMT R5, R64, 0x7632, R5 ;  /* 0x0000763240057816 */ /* 0x001fe40000000005 */
[----:B--2---:R-:W-:-:S03]  /*af80*/  PRMT R9, R66, 0x7632, R9 ;  /* 0x0000763242097816 */ /* 0x004fc60000000009 */
[----:B------:R0:W-:Y:S04]  /*af90*/  @P2 STG.E.U16 desc[UR22][R12.64], R5 ;  /* 0x000000050c002986 */ /* 0x0001e8000c101516 */
[----:B------:R0:W-:Y:S04]  /*afa0*/  @P1 STG.E.U16 desc[UR22][R6.64], R66 ;  /* 0x0000004206001986 */ /* 0x0001e8000c101516 */
[----:B------:R0:W-:Y:S01]  /*afb0*/  @P0 STG.E.U16 desc[UR22][R2.64], R9 ;  /* 0x0000000902000986 */ /* 0x0001e2000c101516 */
[----:B-1----:R-:W-:Y:S06]  /*afc0*/  BAR.SYNC.DEFER_BLOCKING 0x0 ;  /* 0x0000000000007b1d */ /* 0x002fec0000010000 */
[----:B------:R-:W-:Y:S05]  /*afd0*/  BRA.U UP0, `(.L_x_14) ;  /* 0x0000000100a07547 */ /* 0x000fea000b800000 */
[----:B------:R-:W1:Y:S01]  /*afe0*/  S2UR UR5, SR_CgaCtaId ;  /* 0x00000000000579c3 */ /* 0x000e620000008800 */
[----:B------:R-:W-:Y:S01]  /*aff0*/  NOP ;  /* 0x0000000000007918 */ /* 0x000fe20000000000 */
[----:B------:R-:W-:Y:S01]  /*b000*/  UMOV UR4, 0x50 ;  /* 0x0000005000047882 */ /* 0x000fe20000000000 */
[----:B------:R-:W-:Y:S02]  /*b010*/  IMAD.U32 R0, RZ, RZ, UR8 ;  /* 0x00000008ff007e24 */ /* 0x000fe4000f8e00ff */
[----:B0-----:R-:W-:Y:S02]  /*b020*/  IMAD.MOV.U32 R3, RZ, RZ, 0xf ;  /* 0x0000000fff037424 */ /* 0x001fe400078e00ff */
[----:B------:R-:W-:Y:S01]  /*b030*/  IMAD.MOV.U32 R7, RZ, RZ, 0x1 ;  /* 0x00000001ff077424 */ /* 0x000fe200078e00ff */
[----:B------:R-:W-:-:S04]  /*b040*/  LOP3.LUT R0, R0, 0xffff, RZ, 0xc0, !PT ;  /* 0x0000ffff00007812 */ /* 0x000fc800078ec0ff */
[----:B------:R-:W-:-:S05]  /*b050*/  SHF.R.U32.HI R0, RZ, 0x5, R0 ;  /* 0x00000005ff007819 */ /* 0x000fca0000011600 */
[----:B------:R-:W-:Y:S01]  /*b060*/  VIADD R2, R0, 0x10 ;  /* 0x0000001000027836 */ /* 0x000fe20000000000 */
[----:B------:R-:W-:Y:S01]  /*b070*/  SHF.L.U32 R0, R3, R0, RZ ;  /* 0x0000000003007219 */ /* 0x000fe200000006ff */
[----:B-1----:R-:W-:-:S03]  /*b080*/  ULEA UR6, UR5, UR4, 0x18 ;  /* 0x0000000405067291 */ /* 0x002fc6000f8ec0ff */
[----:B------:R-:W-:-:S04]  /*b090*/  SHF.L.U32 R3, R7, R2, RZ ;  /* 0x0000000207037219 */ /* 0x000fc800000006ff */
[----:B------:R-:W-:Y:S02]  /*b0a0*/  LOP3.LUT R0, R3, R0, RZ, 0xfc, !PT ;  /* 0x0000000003007212 */ /* 0x000fe400078efcff */
[----:B------:R-:W0:Y:S02]  /*b0b0*/  LDS R5, [UR6] ;  /* 0x00000006ff057984 */ /* 0x000e240008000800 */
[C---:B------:R-:W-:Y:S02]  /*b0c0*/  LOP3.LUT R2, R0.reuse, 0xffff, RZ, 0xc0, !PT ;  /* 0x0000ffff00027812 */ /* 0x040fe400078ec0ff */
[----:B0-----:R-:W-:-:S04]  /*b0d0*/  LOP3.LUT R3, R0, 0xffff, R5, 0x80, !PT ;  /* 0x0000ffff00037812 */ /* 0x001fc800078e8005 */
[----:B------:R-:W-:-:S13]  /*b0e0*/  ISETP.NE.AND P0, PT, R3, R2, PT ;  /* 0x000000020300720c */ /* 0x000fda0003f05270 */
[----:B------:R-:W-:Y:S05]  /*b0f0*/  @P0 BRA `(.L_x_15) ;  /* 0x0000000000500947 */ /* 0x000fea0003800000 */
[----:B------:R-:W-:Y:S02]  /*b100*/  SHF.R.U32.HI R5, RZ, 0x10, R5 ;  /* 0x00000010ff057819 */ /* 0x000fe40000011605 */
[----:B------:R-:W-:-:S04]  /*b110*/  SHF.R.U32.HI R2, RZ, 0x10, R0 ;  /* 0x00000010ff027819 */ /* 0x000fc80000011600 */
[----:B------:R-:W-:-:S04]  /*b120*/  LOP3.LUT R5, R5, R2, RZ, 0xc0, !PT ;  /* 0x0000000205057212 */ /* 0x000fc800078ec0ff */
[----:B------:R-:W-:-:S13]  /*b130*/  ISETP.NE.AND P0, PT, R5, R2, PT ;  /* 0x000000020500720c */ /* 0x000fda0003f05270 */
[----:B------:R-:W-:Y:S05]  /*b140*/  @P0 BRA `(.L_x_16) ;  /* 0x0000000000300947 */ /* 0x000fea0003800000 */
[----:B------:R-:W-:Y:S01]  /*b150*/  R2UR UR4, R0 ;  /* 0x00000000000472ca */ /* 0x000fe200000e0000 */
[----:B------:R-:W-:Y:S01]  /*b160*/  VOTEU.ANY UR5, UPT, PT ;  /* 0x0000000000057886 */ /* 0x000fe200038e0100 */
[----:B------:R-:W0:Y:S01]  /*b170*/  S2R R0, SR_LANEID ;  /* 0x0000000000007919 */ /* 0x000e220000000000 */
[----:B------:R-:W-:-:S10]  /*b180*/  UFLO.U32 UR5, UR5 ;  /* 0x00000005000572bd */ /* 0x000fd400080e0000 */
[----:B------:R-:W-:-:S06]  /*b190*/  ULOP3.LUT UR4, URZ, UR4, URZ, 0x33, !UPT ;  /* 0x00000004ff047292 */ /* 0x000fcc000f8e33ff */
[----:B------:R-:W-:-:S04]  /*b1a0*/  IMAD.U32 R2, RZ, RZ, UR4 ;  /* 0x00000004ff027e24 */ /* 0x000fc8000f8e00ff */
[----:B------:R-:W1:Y:S02]  /*b1b0*/  REDUX UR7, R2 ;  /* 0x00000000020773c4 */ /* 0x000e640000000000 */
[----:B------:R2:W-:Y:S01]  /*b1c0*/  UTCATOMSWS.AND URZ, UR4 ;  /* 0x0000000400ff79e3 */ /* 0x0005e20008000000 */
[----:B0-----:R-:W-:Y:S01]  /*b1d0*/  ISETP.EQ.U32.AND P0, PT, R0, UR5, PT ;  /* 0x0000000500007c0c */ /* 0x001fe2000bf02070 */
[----:B-1----:R-:W-:-:S12]  /*b1e0*/  IMAD.U32 R0, RZ, RZ, UR7 ;  /* 0x00000007ff007e24 */ /* 0x002fd8000f8e00ff */
[----:B------:R2:W-:Y:S01]  /*b1f0*/  @P0 ATOMS.AND RZ, [UR6], R0 ;  /* 0x00000000ffff098c */ /* 0x0005e2000a800006 */
[----:B------:R-:W-:Y:S05]  /*b200*/  BRA `(.L_x_14) ;  /* 0x0000000000147947 */ /* 0x000fea0003800000 */
.L_x_16:
[----:B------:R-:W-:-:S07]  /*b210*/  MOV R2, 0xb230 ;  /* 0x0000b23000027802 */ /* 0x000fce0000000f00 */
[----:B------:R-:W-:Y:S05]  /*b220*/  CALL.REL.NOINC `($__internal_0_$__cuda_sm10x_tcgen05_guardrail_trap_col_being_dealloced_not_returned_by_alloc) ;  /* 0x00000000002c7944 */ /* 0x000fea0003c00000 */
[----:B------:R-:W-:Y:S05]  /*b230*/  BRA `(.L_x_14) ;  /* 0x0000000000087947 */ /* 0x000fea0003800000 */
.L_x_15:
[----:B------:R-:W-:-:S07]  /*b240*/  MOV R2, 0xb260 ;  /* 0x0000b26000027802 */ /* 0x000fce0000000f00 */
[----:B------:R-:W-:Y:S05]  /*b250*/  CALL.REL.NOINC `($__internal_2_$__cuda_sm10x_tcgen05_guardrail_trap_unallocated_columns_being_dealloced) ;  /* 0x0000000000387944 */ /* 0x000fea0003c00000 */
.L_x_14:
[----:B------:R-:W-:Y:S01]  /*b260*/  NOP ;  /* 0x0000000000007918 */ /* 0x000fe20000000000 */
[----:B--2---:R-:W-:Y:S05]  /*b270*/  EXIT ;  /* 0x000000000000794d */ /* 0x004fea0003800000 */
.L_x_9:
[----:B------:R-:W0:Y:S02]  /*b280*/  SYNCS.PHASECHK.TRANS64.TRYWAIT P2, [UR6], R12 ;  /* 0x0000000cff0075a7 */ /* 0x000e240008041106 */
[----:B0-----:R-:W-:Y:S05]  /*b290*/  @!P2 BRA `(.L_x_9) ;  /* 0xfffffffc00f8a947 */ /* 0x001fea000383ffff */
[----:B------:R-:W-:Y:S05]  /*b2a0*/  BRA `(.L_x_17) ;  /* 0xffffffd000ac7947 */ /* 0x000fea000383ffff */
.L_x_13:
[----:B------:R-:W0:Y:S02]  /*b2b0*/  SYNCS.PHASECHK.TRANS64.TRYWAIT P0, [UR6], R3 ;  /* 0x00000003ff0075a7 */ /* 0x000e240008001106 */
[----:B0-----:R-:W-:Y:S05]  /*b2c0*/  @!P0 BRA `(.L_x_13) ;  /* 0xfffffffc00f88947 */ /* 0x001fea000383ffff */
[----:B------:R-:W-:Y:S05]  /*b2d0*/  BRA `(.L_x_12) ;  /* 0xffffffe000147947 */ /* 0x000fea000383ffff */
        .weak           $__internal_0_$__cuda_sm10x_tcgen05_guardrail_trap_col_being_dealloced_not_returned_by_alloc
        .type           $__internal_0_$__cuda_sm10x_tcgen05_guardrail_trap_col_being_dealloced_not_returned_by_alloc,@function
        .size           $__internal_0_$__cuda_sm10x_tcgen05_guardrail_trap_col_being_dealloced_not_returned_by_alloc,($__internal_1_$__cuda_sm10x_tcgen05_guardrail_trap_phase_invalid_during_alloc - $__internal_0_$__cuda_sm10x_tcgen05_guardrail_trap_col_being_dealloced_not_returned_by_alloc)
$__internal_0_$__cuda_sm10x_tcgen05_guardrail_trap_col_being_dealloced_not_returned_by_alloc:
[----:B------:R-:W-:Y:S05]  /*b2e0*/  BPT.TRAP 0x1 ;  /* 0x000000040000795c */ /* 0x000fea0000300000 */
[----:B------:R-:W-:-:S04]  /*b2f0*/  IMAD.MOV.U32 R3, RZ, RZ, 0x0 ;  /* 0x00000000ff037424 */ /* 0x000fc800078e00ff */
[----:B------:R-:W-:Y:S05]  /*b300*/  RET.REL.NODEC R2 `(matmul_kernel) ;  /* 0xffffff4c023c7950 */ /* 0x000fea0003c3ffff */
        .weak           $__internal_1_$__cuda_sm10x_tcgen05_guardrail_trap_phase_invalid_during_alloc
        .type           $__internal_1_$__cuda_sm10x_tcgen05_guardrail_trap_phase_invalid_during_alloc,@function
        .size           $__internal_1_$__cuda_sm10x_tcgen05_guardrail_trap_phase_invalid_during_alloc,($__internal_2_$__cuda_sm10x_tcgen05_guardrail_trap_unallocated_columns_being_dealloced - $__internal_1_$__cuda_sm10x_tcgen05_guardrail_trap_phase_invalid_during_alloc)
$__internal_1_$__cuda_sm10x_tcgen05_guardrail_trap_phase_invalid_during_alloc:
[----:B------:R-:W-:Y:S05]  /*b310*/  BPT.TRAP 0x1 ;  /* 0x000000040000795c */ /* 0x000fea0000300000 */
[----:B------:R-:W-:-:S04]  /*b320*/  IMAD.MOV.U32 R5, RZ, RZ, 0x0 ;  /* 0x00000000ff057424 */ /* 0x000fc800078e00ff */
[----:B------:R-:W-:Y:S05]  /*b330*/  RET.REL.NODEC R4 `(matmul_kernel) ;  /* 0xffffff4c04307950 */ /* 0x000fea0003c3ffff */
        .weak           $__internal_2_$__cuda_sm10x_tcgen05_guardrail_trap_unallocated_columns_being_dealloced
        .type           $__internal_2_$__cuda_sm10x_tcgen05_guardrail_trap_unallocated_columns_being_dealloced,@function
        .size           $__internal_2_$__cuda_sm10x_tcgen05_guardrail_trap_unallocated_columns_being_dealloced,(.L_x_21 - $__internal_2_$__cuda_sm10x_tcgen05_guardrail_trap_unallocated_columns_being_dealloced)
$__internal_2_$__cuda_sm10x_tcgen05_guardrail_trap_unallocated_columns_being_dealloced:
[----:B------:R-:W-:Y:S05]  /*b340*/  BPT.TRAP 0x1 ;  /* 0x000000040000795c */ /* 0x000fea0000300000 */
[----:B------:R-:W-:-:S04]  /*b350*/  IMAD.MOV.U32 R3, RZ, RZ, 0x0 ;  /* 0x00000000ff037424 */ /* 0x000fc800078e00ff */
[----:B------:R-:W-:Y:S05]  /*b360*/  RET.REL.NODEC R2 `(matmul_kernel) ;  /* 0xffffff4c02247950 */ /* 0x000fea0003c3ffff */
.L_x_18:
[----:B------:R-:W-:-:S00]  /*b370*/  BRA `(.L_x_18) ;  /* 0xfffffffc00fc7947 */ /* 0x000fc0000383ffff */
[----:B------:R-:W-:-:S00]  /*b380*/  NOP ;  /* 0x0000000000007918 */ /* 0x000fc00000000000 */
[----:B------:R-:W-:-:S00]  /*b390*/  NOP ;  /* 0x0000000000007918 */ /* 0x000fc00000000000 */
[----:B------:R-:W-:-:S00]  /*b3a0*/  NOP ;  /* 0x0000000000007918 */ /* 0x000fc00000000000 */
[----:B------:R-:W-:-:S00]  /*b3b0*/  NOP ;  /* 0x0000000000007918 */ /* 0x000fc00000000000 */
[----:B------:R-:W-:-:S00]  /*b3c0*/  NOP ;  /* 0x0000000000007918 */ /* 0x000fc00000000000 */
[----:B------:R-:W-:-:S00]  /*b3d0*/  NOP ;  /* 0x0000000000007918 */ /* 0x000fc00000000000 */
[----:B------:R-:W-:-:S00]  /*b3e0*/  NOP ;  /* 0x0000000000007918 */ /* 0x000fc00000000000 */
[----:B------:R-:W-:-:S00]  /*b3f0*/  NOP ;  /* 0x0000000000007918 */ /* 0x000fc00000000000 */
.L_x_21:


//--------------------- .nv.shared.matmul_kernel  --------------------------
	.section	.nv.shared.matmul_kernel,"aw",@nobits
	.sectionflags	@""
	.align	16
	.zero		1024


//--------------------- .nv.shared.reserved.0     --------------------------
	.section	.nv.shared.reserved.0,"aw",@nobits
	.align	8
	.weak		__nv_reservedSMEM_offset_0_alias
	.size		__nv_reservedSMEM_offset_0_alias, 0, 64
	.other		__nv_reservedSMEM_offset_0_alias,@"STO_CUDA_RESERVED_SHARED STV_DEFAULT"
__nv_reservedSMEM_offset_0_alias:
	.zero		0
.nv.shared.reserved.0:
	.zero		64
	.weak		__nv_reservedSMEM_allocation_phase
	.type		__nv_reservedSMEM_allocation_phase,@object
	.size		__nv_reservedSMEM_allocation_phase,(.L_0 - __nv_reservedSMEM_allocation_phase)
__nv_reservedSMEM_allocation_phase:
	.zero		1
.L_0:
	.zero		7
	.weak		__nv_reservedSMEM_devtool_atexit_pc
	.type		__nv_reservedSMEM_devtool_atexit_pc,@object
	.size		__nv_reservedSMEM_devtool_atexit_pc,(__nv_reservedSMEM_allocation_mask - __nv_reservedSMEM_devtool_atexit_pc)
__nv_reservedSMEM_devtool_atexit_pc:
	.zero		8
	.weak		__nv_reservedSMEM_allocation_mask
	.type		__nv_reservedSMEM_allocation_mask,@object
	.size		__nv_reservedSMEM_allocation_mask,(.L_2 - __nv_reservedSMEM_allocation_mask)
__nv_reservedSMEM_allocation_mask:
	.zero		4
.L_2:


//--------------------- .nv.constant0.matmul_kernel --------------------------
	.section	.nv.constant0.matmul_kernel,"a",@progbits
	.sectionflags	@""
	.align	4
.nv.constant0.matmul_kernel:
	.zero		976


//--------------------- SYMBOLS --------------------------

	.type		.nv.reservedSmem.offset0,@object
	.size		.nv.reservedSmem.offset0,0x4
	.type		.nv.reservedSmem.cap,@object
	.size		.nv.reservedSmem.cap,0x4
